// auto-generated by cutlass_sweep.gemm — config: {"arch": "sm_90", "cluster_m": 2, "cluster_n": 4, "dtype": "e4m3", "dtype_b": "e4m3", "layout": "nt", "stages": 0, "tile_k": 128, "tile_m": 256, "tile_n": 64}
#include "cutlass/cutlass.h"
#include "cutlass/gemm/collective/collective_builder.hpp"
#include "cutlass/gemm/device/gemm_universal_adapter.h"
#include "cutlass/gemm/kernel/gemm_universal.hpp"
#include "cutlass/epilogue/collective/collective_builder.hpp"

using ElemA = cutlass::float_e4m3_t;
using ElemB = cutlass::float_e4m3_t;
using ElemCD = cutlass::float_e4m3_t;
using Acc  = float;
using TileShape    = cute::Shape<cute::_256, cute::_64, cute::_128>;
using ClusterShape = cute::Shape<cute::_2, cute::_4, cute::_1>;

using CollectiveEpilogue = typename cutlass::epilogue::collective::CollectiveBuilder<
    cutlass::arch::Sm90, cutlass::arch::OpClassTensorOp,
    TileShape, ClusterShape,
    cutlass::epilogue::collective::EpilogueTileAuto,
    Acc, Acc,
    ElemCD, cutlass::layout::RowMajor, 128 / cutlass::sizeof_bits<ElemCD>::value,
    ElemCD, cutlass::layout::RowMajor, 128 / cutlass::sizeof_bits<ElemCD>::value,
    cutlass::epilogue::collective::EpilogueScheduleAuto
  >::CollectiveOp;

using CollectiveMainloop = typename cutlass::gemm::collective::CollectiveBuilder<
    cutlass::arch::Sm90, cutlass::arch::OpClassTensorOp,
    ElemA, cutlass::layout::RowMajor, 128 / cutlass::sizeof_bits<ElemA>::value,
    ElemB, cutlass::layout::ColumnMajor, 128 / cutlass::sizeof_bits<ElemB>::value,
    Acc,
    TileShape, ClusterShape,
    cutlass::gemm::collective::StageCountAutoCarveout<static_cast<int>(sizeof(typename CollectiveEpilogue::SharedStorage))>,
    cutlass::gemm::collective::KernelScheduleAuto
  >::CollectiveOp;

using GemmKernel = cutlass::gemm::kernel::GemmUniversal<
    cute::Shape<int,int,int,int>,
    CollectiveMainloop,
    CollectiveEpilogue
>;
using Gemm = cutlass::gemm::device::GemmUniversalAdapter<GemmKernel>;

// Force the device kernel symbol into the cubin without needing a host main.
auto* _anchor = &cutlass::device_kernel<GemmKernel>;


// ===== COMPILED SASS (sm_90a) =====

	.target	sm_90a

	.elftype	@"ET_EXEC"


//--------------------- .note.nv.tkinfo           --------------------------
	.section	.note.nv.tkinfo,"",@"SHT_NOTE"
	.sectionflags	@"SHF_NOTE_NV_TKINFO"
	.tkinfo
        /*0018*/ 	.word	0x00000002
        /*0030*/ 	.string	""
        /*0030*/ 	.string	"ptxas"
        /*0030*/ 	.string	"Cuda compilation tools, release 13.0, V13.0.88"
        /*0030*/ 	.string	"Build cuda_13.0.r13.0/compiler.36424714_0"
        /*0030*/ 	.string	"-arch sm_90a -m 64 "



//--------------------- .note.nv.cuinfo           --------------------------
	.section	.note.nv.cuinfo,"",@"SHT_NOTE"
	.sectionflags	@"SHF_NOTE_NV_CUINFO"
        /*0018*/ 	.short	0x0002
        /*001a*/ 	.short	0x005a
        /*001c*/ 	.short	0x0082
	.zero		2


//--------------------- .nv.info                  --------------------------
	.section	.nv.info,"",@"SHT_CUDA_INFO"
	.align	4


	//----- nvinfo : EIATTR_REGCOUNT
	.align		4
        /*0000*/ 	.byte	0x04, 0x2f
        /*0002*/ 	.short	(.L_12 - .L_11)
	.align		4
.L_11:
        /*0004*/ 	.word	index@(_ZN7cutlass13device_kernelINS_4gemm6kernel13GemmUniversalIN4cute5tupleIJiiiiEEENS1_10collective13CollectiveMmaINS1_37MainloopSm90TmaGmmaWarpSpecializedFP8ILi5ENS5_IJNS4_1CILi2EEENSA_ILi4EEENSA_ILi1EEEEEENS1_35KernelTmaWarpSpecializedCooperativeEEENS5_IJNSA_ILi256EEENSA_ILi64EEENSA_ILi128EEEEEENS_12float_e4m3_tENS5_IJlSD_lEEESL_SM_NS4_8TiledMMAINS4_8MMA_AtomIJNS4_4SM904GMMA30MMA_64x64x32_F32E4M3E4M3_SS_TNILNSQ_7ScaleInE1ELSS_1EEEEEENS4_6LayoutINS5_IJSB_SD_SD_EEENS5_IJSD_NSA_ILi0EEESX_EEEEENS5_IJNS4_10UnderscoreES10_S10_EEEEENS4_23SM90_TMA_LOAD_MULTICASTENS4_14ComposedLayoutINS4_7SwizzleILi3ELi4ELi3EEENS4_18smem_ptr_flag_bitsILi8EEENSV_INS5_IJNSA_ILi8EEESJ_EEENS5_IJSJ_SD_EEEEEEEvNS4_8identityES13_S1D_vS1E_EENS_8epilogue10collective6detail29Sm90TmaWarpSpecializedAdapterINS1H_15DefaultEpilogueISL_SM_SM_NS1G_6thread17LinearCombinationISL_Li1EffLNS1L_9ScaleType4KindE0ELNS_15FloatRoundStyleE2ESL_EENS1_15EpilogueDefaultEEEEEvvEEEEvNT_6ParamsE)
        /*0008*/ 	.word	0x000000a8


	//----- nvinfo : EIATTR_FRAME_SIZE
	.align		4
.L_12:
        /*000c*/ 	.byte	0x04, 0x11
        /*000e*/ 	.short	(.L_14 - .L_13)
	.align		4
.L_13:
        /*0010*/ 	.word	index@(_ZN7cutlass13device_kernelINS_4gemm6kernel13GemmUniversalIN4cute5tupleIJiiiiEEENS1_10collective13CollectiveMmaINS1_37MainloopSm90TmaGmmaWarpSpecializedFP8ILi5ENS5_IJNS4_1CILi2EEENSA_ILi4EEENSA_ILi1EEEEEENS1_35KernelTmaWarpSpecializedCooperativeEEENS5_IJNSA_ILi256EEENSA_ILi64EEENSA_ILi128EEEEEENS_12float_e4m3_tENS5_IJlSD_lEEESL_SM_NS4_8TiledMMAINS4_8MMA_AtomIJNS4_4SM904GMMA30MMA_64x64x32_F32E4M3E4M3_SS_TNILNSQ_7ScaleInE1ELSS_1EEEEEENS4_6LayoutINS5_IJSB_SD_SD_EEENS5_IJSD_NSA_ILi0EEESX_EEEEENS5_IJNS4_10UnderscoreES10_S10_EEEEENS4_23SM90_TMA_LOAD_MULTICASTENS4_14ComposedLayoutINS4_7SwizzleILi3ELi4ELi3EEENS4_18smem_ptr_flag_bitsILi8EEENSV_INS5_IJNSA_ILi8EEESJ_EEENS5_IJSJ_SD_EEEEEEEvNS4_8identityES13_S1D_vS1E_EENS_8epilogue10collective6detail29Sm90TmaWarpSpecializedAdapterINS1H_15DefaultEpilogueISL_SM_SM_NS1G_6thread17LinearCombinationISL_Li1EffLNS1L_9ScaleType4KindE0ELNS_15FloatRoundStyleE2ESL_EENS1_15EpilogueDefaultEEEEEvvEEEEvNT_6ParamsE)
        /*0014*/ 	.word	0x00000000


	//----- nvinfo : EIATTR_MIN_STACK_SIZE
	.align		4
.L_14:
        /*0018*/ 	.byte	0x04, 0x12
        /*001a*/ 	.short	(.L_16 - .L_15)
	.align		4
.L_15:
        /*001c*/ 	.word	index@(_ZN7cutlass13device_kernelINS_4gemm6kernel13GemmUniversalIN4cute5tupleIJiiiiEEENS1_10collective13CollectiveMmaINS1_37MainloopSm90TmaGmmaWarpSpecializedFP8ILi5ENS5_IJNS4_1CILi2EEENSA_ILi4EEENSA_ILi1EEEEEENS1_35KernelTmaWarpSpecializedCooperativeEEENS5_IJNSA_ILi256EEENSA_ILi64EEENSA_ILi128EEEEEENS_12float_e4m3_tENS5_IJlSD_lEEESL_SM_NS4_8TiledMMAINS4_8MMA_AtomIJNS4_4SM904GMMA30MMA_64x64x32_F32E4M3E4M3_SS_TNILNSQ_7ScaleInE1ELSS_1EEEEEENS4_6LayoutINS5_IJSB_SD_SD_EEENS5_IJSD_NSA_ILi0EEESX_EEEEENS5_IJNS4_10UnderscoreES10_S10_EEEEENS4_23SM90_TMA_LOAD_MULTICASTENS4_14ComposedLayoutINS4_7SwizzleILi3ELi4ELi3EEENS4_18smem_ptr_flag_bitsILi8EEENSV_INS5_IJNSA_ILi8EEESJ_EEENS5_IJSJ_SD_EEEEEEEvNS4_8identityES13_S1D_vS1E_EENS_8epilogue10collective6detail29Sm90TmaWarpSpecializedAdapterINS1H_15DefaultEpilogueISL_SM_SM_NS1G_6thread17LinearCombinationISL_Li1EffLNS1L_9ScaleType4KindE0ELNS_15FloatRoundStyleE2ESL_EENS1_15EpilogueDefaultEEEEEvvEEEEvNT_6ParamsE)
        /*0020*/ 	.word	0x00000000
.L_16:


//--------------------- .nv.compat                --------------------------
	.section	.nv.compat,"",@"SHT_CUDA_COMPAT_INFO"
	.align	4
        /*0000*/ 	.byte	0x02, 0x09, 0x01, 0x00, 0x02, 0x02, 0x04, 0x00, 0x02, 0x05, 0x05, 0x00, 0x03, 0x07, 0x01, 0x01
        /*0010*/ 	.byte	0x02, 0x03, 0x01, 0x00, 0x02, 0x06, 0x01, 0x00, 0x04, 0x0b, 0x08, 0x00, 0x00, 0x00, 0x00, 0x00
        /*0020*/ 	.byte	0x00, 0x00, 0x00, 0x00


//--------------------- .nv.info._ZN7cutlass13device_kernelINS_4gemm6kernel13GemmUniversalIN4cute5tupleIJiiiiEEENS1_10collective13CollectiveMmaINS1_37MainloopSm90TmaGmmaWarpSpecializedFP8ILi5ENS5_IJNS4_1CILi2EEENSA_ILi4EEENSA_ILi1EEEEEENS1_35KernelTmaWarpSpecializedCooperativeEEENS5_IJNSA_ILi256EEENSA_ILi64EEENSA_ILi128EEEEEENS_12float_e4m3_tENS5_IJlSD_lEEESL_SM_NS4_8TiledMMAINS4_8MMA_AtomIJNS4_4SM904GMMA30MMA_64x64x32_F32E4M3E4M3_SS_TNILNSQ_7ScaleInE1ELSS_1EEEEEENS4_6LayoutINS5_IJSB_SD_SD_EEENS5_IJSD_NSA_ILi0EEESX_EEEEENS5_IJNS4_10UnderscoreES10_S10_EEEEENS4_23SM90_TMA_LOAD_MULTICASTENS4_14ComposedLayoutINS4_7SwizzleILi3ELi4ELi3EEENS4_18smem_ptr_flag_bitsILi8EEENSV_INS5_IJNSA_ILi8EEESJ_EEENS5_IJSJ_SD_EEEEEEEvNS4_8identityES13_S1D_vS1E_EENS_8epilogue10collective6detail29Sm90TmaWarpSpecializedAdapterINS1H_15DefaultEpilogueISL_SM_SM_NS1G_6thread17LinearCombinationISL_Li1EffLNS1L_9ScaleType4KindE0ELNS_15FloatRoundStyleE2ESL_EENS1_15EpilogueDefaultEEEEEvvEEEEvNT_6ParamsE --------------------------
	.section	.nv.info._ZN7cutlass13device_kernelINS_4gemm6kernel13GemmUniversalIN4cute5tupleIJiiiiEEENS1_10collective13CollectiveMmaINS1_37MainloopSm90TmaGmmaWarpSpecializedFP8ILi5ENS5_IJNS4_1CILi2EEENSA_ILi4EEENSA_ILi1EEEEEENS1_35KernelTmaWarpSpecializedCooperativeEEENS5_IJNSA_ILi256EEENSA_ILi64EEENSA_ILi128EEEEEENS_12float_e4m3_tENS5_IJlSD_lEEESL_SM_NS4_8TiledMMAINS4_8MMA_AtomIJNS4_4SM904GMMA30MMA_64x64x32_F32E4M3E4M3_SS_TNILNSQ_7ScaleInE1ELSS_1EEEEEENS4_6LayoutINS5_IJSB_SD_SD_EEENS5_IJSD_NSA_ILi0EEESX_EEEEENS5_IJNS4_10UnderscoreES10_S10_EEEEENS4_23SM90_TMA_LOAD_MULTICASTENS4_14ComposedLayoutINS4_7SwizzleILi3ELi4ELi3EEENS4_18smem_ptr_flag_bitsILi8EEENSV_INS5_IJNSA_ILi8EEESJ_EEENS5_IJSJ_SD_EEEEEEEvNS4_8identityES13_S1D_vS1E_EENS_8epilogue10collective6detail29Sm90TmaWarpSpecializedAdapterINS1H_15DefaultEpilogueISL_SM_SM_NS1G_6thread17LinearCombinationISL_Li1EffLNS1L_9ScaleType4KindE0ELNS_15FloatRoundStyleE2ESL_EENS1_15EpilogueDefaultEEEEEvvEEEEvNT_6ParamsE,"",@"SHT_CUDA_INFO"
	.sectionflags	@""
	.align	4


	//----- nvinfo : EIATTR_CUDA_API_VERSION
	.align		4
        /*0000*/ 	.byte	0x04, 0x37
        /*0002*/ 	.short	(.L_18 - .L_17)
.L_17:
        /*0004*/ 	.word	0x00000082


	//----- nvinfo : EIATTR_KPARAM_INFO
	.align		4
.L_18:
        /*0008*/ 	.byte	0x04, 0x17
        /*000a*/ 	.short	(.L_20 - .L_19)
.L_19:
        /*000c*/ 	.word	0x00000000
        /*0010*/ 	.short	0x0000
        /*0012*/ 	.short	0x0070
        /*0014*/ 	.byte	0x00, 0xf0, 0x01, 0x10


	//----- nvinfo : EIATTR_SPARSE_MMA_MASK
	.align		4
.L_20:
        /*0018*/ 	.byte	0x03, 0x50
        /*001a*/ 	.short	0x0000


	//----- nvinfo : EIATTR_MAXREG_COUNT
	.align		4
        /*001c*/ 	.byte	0x03, 0x1b
        /*001e*/ 	.short	0x00a8


	//----- nvinfo : EIATTR_NUM_BARRIERS
	.align		4
        /*0020*/ 	.byte	0x02, 0x4c
        /*0022*/ 	.byte	0x01
	.zero		1


	//----- nvinfo : EIATTR_MERCURY_ISA_VERSION
	.align		4
        /*0024*/ 	.byte	0x03, 0x5f
        /*0026*/ 	.short	0x0101


	//----- nvinfo : EIATTR_INT_WARP_WIDE_INSTR_OFFSETS
	.align		4
        /*0028*/ 	.byte	0x04, 0x31
        /*002a*/ 	.short	(.L_22 - .L_21)


	//   ....[0]....
.L_21:
        /*002c*/ 	.word	0x000004c0


	//   ....[1]....
        /*0030*/ 	.word	0x000004f0


	//   ....[2]....
        /*0034*/ 	.word	0x00000670


	//----- nvinfo : EIATTR_COOP_GROUP_MASK_REGIDS
	.align		4
.L_22:
        /*0038*/ 	.byte	0x04, 0x29
        /*003a*/ 	.short	(.L_24 - .L_23)


	//   ....[0]....
.L_23:
        /*003c*/ 	.word	0xffffffff


	//   ....[1]....
        /*0040*/ 	.word	0xffffffff


	//   ....[2]....
        /*0044*/ 	.word	0xffffffff


	//   ....[3]....
        /*0048*/ 	.word	0xffffffff


	//   ....[4]....
        /*004c*/ 	.word	0xffffffff


	//   ....[5]....
        /*0050*/ 	.word	0xffffffff


	//----- nvinfo : EIATTR_COOP_GROUP_INSTR_OFFSETS
	.align		4
.L_24:
        /*0054*/ 	.byte	0x04, 0x28
        /*0056*/ 	.short	(.L_26 - .L_25)


	//   ....[0]....
.L_25:
        /*0058*/ 	.word	0x00000060


	//   ....[1]....
        /*005c*/ 	.word	0x00000070


	//   ....[2]....
        /*0060*/ 	.word	0x00000130


	//   ....[3]....
        /*0064*/ 	.word	0x000002f0


	//   ....[4]....
        /*0068*/ 	.word	0x00000810


	//   ....[5]....
        /*006c*/ 	.word	0x00001290


	//----- nvinfo : EIATTR_REG_RECONFIG
	.align		4
.L_26:
        /*0070*/ 	.byte	0x01, 0x54
	.zero		2


	//----- nvinfo : EIATTR_MBARRIER_INSTR_OFFSETS
	.align		4
        /*0074*/ 	.byte	0x04, 0x39
        /*0076*/ 	.short	(.L_28 - .L_27)


	//   ....[0]....
.L_27:
        /*0078*/ 	.word	0x00000230
        /*007c*/ 	.word	0x000000ff
        /*0080*/ 	.word	0x00000000
        /*0084*/ 	.short	0x0100
        /*0086*/ 	.byte	0x08
	.zero		1


	//   ....[1]....
        /*0088*/ 	.word	0x00000240
        /*008c*/ 	.word	0x000000ff
        /*0090*/ 	.word	0x00000028
        /*0094*/ 	.short	0x0100
        /*0096*/ 	.byte	0x08
	.zero		1


	//   ....[2]....
        /*0098*/ 	.word	0x00000250
        /*009c*/ 	.word	0x000000ff
        /*00a0*/ 	.word	0x00000008
        /*00a4*/ 	.short	0x0100
        /*00a6*/ 	.byte	0x08
	.zero		1


	//   ....[3]....
        /*00a8*/ 	.word	0x00000260
        /*00ac*/ 	.word	0x000000ff
        /*00b0*/ 	.word	0x00000030
        /*00b4*/ 	.short	0x0100
        /*00b6*/ 	.byte	0x08
	.zero		1


	//   ....[4]....
        /*00b8*/ 	.word	0x00000270
        /*00bc*/ 	.word	0x000000ff
        /*00c0*/ 	.word	0x00000010
        /*00c4*/ 	.short	0x0100
        /*00c6*/ 	.byte	0x08
	.zero		1


	//   ....[5]....
        /*00c8*/ 	.word	0x00000280
        /*00cc*/ 	.word	0x000000ff
        /*00d0*/ 	.word	0x00000038
        /*00d4*/ 	.short	0x0100
        /*00d6*/ 	.byte	0x08
	.zero		1


	//   ....[6]....
        /*00d8*/ 	.word	0x00000290
        /*00dc*/ 	.word	0x000000ff
        /*00e0*/ 	.word	0x00000018
        /*00e4*/ 	.short	0x0100
        /*00e6*/ 	.byte	0x08
	.zero		1


	//   ....[7]....
        /*00e8*/ 	.word	0x000002a0
        /*00ec*/ 	.word	0x000000ff
        /*00f0*/ 	.word	0x00000040
        /*00f4*/ 	.short	0x0100
        /*00f6*/ 	.byte	0x08
	.zero		1


	//   ....[8]....
        /*00f8*/ 	.word	0x000002b0
        /*00fc*/ 	.word	0x000000ff
        /*0100*/ 	.word	0x00000020
        /*0104*/ 	.short	0x0100
        /*0106*/ 	.byte	0x08
	.zero		1


	//   ....[9]....
        /*0108*/ 	.word	0x000002c0
        /*010c*/ 	.word	0x000000ff
        /*0110*/ 	.word	0x00000048
        /*0114*/ 	.short	0x0100
        /*0116*/ 	.byte	0x08
	.zero		1


	//   ....[10]....
        /*0118*/ 	.word	0x00000700
        /*011c*/ 	.word	0x000000ff
        /*0120*/ 	.word	0x00000060
        /*0124*/ 	.short	0x0100
        /*0126*/ 	.byte	0x06
	.zero		1


	//   ....[11]....
        /*0128*/ 	.word	0x000007a0
        /*012c*/ 	.word	0x000000ff
        /*0130*/ 	.word	0x00000068
        /*0134*/ 	.short	0x0100
        /*0136*/ 	.byte	0x06
	.zero		1


	//   ....[12]....
        /*0138*/ 	.word	0x000017c0
        /*013c*/ 	.word	0x000000ff
        /*0140*/ 	.word	0x00000000
        /*0144*/ 	.short	0x010a
        /*0146*/ 	.byte	0x06
	.zero		1


	//   ....[13]....
        /*0148*/ 	.word	0x00001800
        /*014c*/ 	.word	0x000000ff
        /*0150*/ 	.word	0x00000000
        /*0154*/ 	.short	0x010a
        /*0156*/ 	.byte	0x06
	.zero		1


	//   ....[14]....
        /*0158*/ 	.word	0x000022f0
        /*015c*/ 	.word	0x000000ff
        /*0160*/ 	.word	0x00000000
        /*0164*/ 	.short	0x010a
        /*0166*/ 	.byte	0x0d
	.zero		1


	//   ....[15]....
        /*0168*/ 	.word	0x00002330
        /*016c*/ 	.word	0x000000ff
        /*0170*/ 	.word	0x00000000
        /*0174*/ 	.short	0x010a
        /*0176*/ 	.byte	0x0d
	.zero		1


	//   ....[16]....
        /*0178*/ 	.word	0x00002b20
        /*017c*/ 	.word	0x0000000e
        /*0180*/ 	.word	0x00000000
        /*0184*/ 	.short	0x0101
        /*0186*/ 	.byte	0x3f
	.zero		1


	//   ....[17]....
        /*0188*/ 	.word	0x000031c0
        /*018c*/ 	.word	0x0000000c
        /*0190*/ 	.word	0x00000000
        /*0194*/ 	.short	0x0101
        /*0196*/ 	.byte	0x3f
	.zero		1


	//   ....[18]....
        /*0198*/ 	.word	0x00008d10
        /*019c*/ 	.word	0x00000014
        /*01a0*/ 	.word	0x00000028
        /*01a4*/ 	.short	0x010a
        /*01a6*/ 	.byte	0x3f
	.zero		1


	//   ....[19]....
        /*01a8*/ 	.word	0x000090b0
        /*01ac*/ 	.word	0x00000008
        /*01b0*/ 	.word	0x00000068
        /*01b4*/ 	.short	0x0101
        /*01b6*/ 	.byte	0x3f
	.zero		1


	//   ....[20]....
        /*01b8*/ 	.word	0x000097d0
        /*01bc*/ 	.word	0x00000006
        /*01c0*/ 	.word	0x00000000
        /*01c4*/ 	.short	0x010a
        /*01c6*/ 	.byte	0x3f
	.zero		1


	//   ....[21]....
        /*01c8*/ 	.word	0x00009850
        /*01cc*/ 	.word	0x00000007
        /*01d0*/ 	.word	0x00000000
        /*01d4*/ 	.short	0x010a
        /*01d6*/ 	.byte	0x3f
	.zero		1


	//   ....[22]....
        /*01d8*/ 	.word	0x000098e0
        /*01dc*/ 	.word	0x0000000a
        /*01e0*/ 	.word	0x00000000
        /*01e4*/ 	.short	0x010a
        /*01e6*/ 	.byte	0x3f
	.zero		1


	//   ....[23]....
        /*01e8*/ 	.word	0x00009970
        /*01ec*/ 	.word	0x0000000b
        /*01f0*/ 	.word	0x00000000
        /*01f4*/ 	.short	0x010a
        /*01f6*/ 	.byte	0x3f
	.zero		1


	//   ....[24]....
        /*01f8*/ 	.word	0x00009a00
        /*01fc*/ 	.word	0x00000003
        /*0200*/ 	.word	0x00000000
        /*0204*/ 	.short	0x010a
        /*0206*/ 	.byte	0x3f
	.zero		1


	//   ....[25]....
        /*0208*/ 	.word	0x00009a70
        /*020c*/ 	.word	0x0000000d
        /*0210*/ 	.word	0x00000000
        /*0214*/ 	.short	0x010a
        /*0216*/ 	.byte	0x3f
	.zero		1


	//   ....[26]....
        /*0218*/ 	.word	0x00009ad0
        /*021c*/ 	.word	0x0000000f
        /*0220*/ 	.word	0x00000000
        /*0224*/ 	.short	0x010a
        /*0226*/ 	.byte	0x3f
	.zero		1


	//   ....[27]....
        /*0228*/ 	.word	0x00009ba0
        /*022c*/ 	.word	0x00000014
        /*0230*/ 	.word	0x00000028
        /*0234*/ 	.short	0x010a
        /*0236*/ 	.byte	0x3f
	.zero		1


	//   ....[28]....
        /*0238*/ 	.word	0x00009c70
        /*023c*/ 	.word	0x00000006
        /*0240*/ 	.word	0x00000000
        /*0244*/ 	.short	0x010a
        /*0246*/ 	.byte	0x3f
	.zero		1


	//   ....[29]....
        /*0248*/ 	.word	0x00009cc0
        /*024c*/ 	.word	0x00000007
        /*0250*/ 	.word	0x00000000
        /*0254*/ 	.short	0x010a
        /*0256*/ 	.byte	0x3f
	.zero		1


	//   ....[30]....
        /*0258*/ 	.word	0x00009d10
        /*025c*/ 	.word	0x0000000a
        /*0260*/ 	.word	0x00000000
        /*0264*/ 	.short	0x010a
        /*0266*/ 	.byte	0x3f
	.zero		1


	//   ....[31]....
        /*0268*/ 	.word	0x00009d60
        /*026c*/ 	.word	0x0000000b
        /*0270*/ 	.word	0x00000000
        /*0274*/ 	.short	0x010a
        /*0276*/ 	.byte	0x3f
	.zero		1


	//----- nvinfo : EIATTR_NUM_MBARRIERS
	.align		4
.L_28:
        /*0278*/ 	.byte	0x03, 0x38
        /*027a*/ 	.short	0x000c


	//----- nvinfo : EIATTR_EXIT_INSTR_OFFSETS
	.align		4
        /*027c*/ 	.byte	0x04, 0x1c
        /*027e*/ 	.short	(.L_30 - .L_29)


	//   ....[0]....
.L_29:
        /*0280*/ 	.word	0x00000970


	//   ....[1]....
        /*0284*/ 	.word	0x00001160


	//   ....[2]....
        /*0288*/ 	.word	0x00008350


	//   ....[3]....
        /*028c*/ 	.word	0x000088b0


	//   ....[4]....
        /*0290*/ 	.word	0x00009a50


	//----- nvinfo : EIATTR_MAX_THREADS
	.align		4
.L_30:
        /*0294*/ 	.byte	0x04, 0x05
        /*0296*/ 	.short	(.L_32 - .L_31)
.L_31:
        /*0298*/ 	.word	0x00000180
        /*029c*/ 	.word	0x00000001
        /*02a0*/ 	.word	0x00000001


	//----- nvinfo : EIATTR_CRS_STACK_SIZE
	.align		4
.L_32:
        /*02a4*/ 	.byte	0x04, 0x1e
        /*02a6*/ 	.short	(.L_34 - .L_33)
.L_33:
        /*02a8*/ 	.word	0x00000000


	//----- nvinfo : EIATTR_CBANK_PARAM_SIZE
	.align		4
.L_34:
        /*02ac*/ 	.byte	0x03, 0x19
        /*02ae*/ 	.short	0x0470


	//----- nvinfo : EIATTR_PARAM_CBANK
	.align		4
        /*02b0*/ 	.byte	0x04, 0x0a
        /*02b2*/ 	.short	(.L_36 - .L_35)
	.align		4
.L_35:
        /*02b4*/ 	.word	index@(.nv.constant0._ZN7cutlass13device_kernelINS_4gemm6kernel13GemmUniversalIN4cute5tupleIJiiiiEEENS1_10collective13CollectiveMmaINS1_37MainloopSm90TmaGmmaWarpSpecializedFP8ILi5ENS5_IJNS4_1CILi2EEENSA_ILi4EEENSA_ILi1EEEEEENS1_35KernelTmaWarpSpecializedCooperativeEEENS5_IJNSA_ILi256EEENSA_ILi64EEENSA_ILi128EEEEEENS_12float_e4m3_tENS5_IJlSD_lEEESL_SM_NS4_8TiledMMAINS4_8MMA_AtomIJNS4_4SM904GMMA30MMA_64x64x32_F32E4M3E4M3_SS_TNILNSQ_7ScaleInE1ELSS_1EEEEEENS4_6LayoutINS5_IJSB_SD_SD_EEENS5_IJSD_NSA_ILi0EEESX_EEEEENS5_IJNS4_10UnderscoreES10_S10_EEEEENS4_23SM90_TMA_LOAD_MULTICASTENS4_14ComposedLayoutINS4_7SwizzleILi3ELi4ELi3EEENS4_18smem_ptr_flag_bitsILi8EEENSV_INS5_IJNSA_ILi8EEESJ_EEENS5_IJSJ_SD_EEEEEEEvNS4_8identityES13_S1D_vS1E_EENS_8epilogue10collective6detail29Sm90TmaWarpSpecializedAdapterINS1H_15DefaultEpilogueISL_SM_SM_NS1G_6thread17LinearCombinationISL_Li1EffLNS1L_9ScaleType4KindE0ELNS_15FloatRoundStyleE2ESL_EENS1_15EpilogueDefaultEEEEEvvEEEEvNT_6ParamsE)
        /*02b8*/ 	.short	0x0210
        /*02ba*/ 	.short	0x0470


	//----- nvinfo : EIATTR_SW_WAR
	.align		4
.L_36:
        /*02bc*/ 	.byte	0x04, 0x36
        /*02be*/ 	.short	(.L_38 - .L_37)
.L_37:
        /*02c0*/ 	.word	0x00000008
.L_38:


//--------------------- .nv.callgraph             --------------------------
	.section	.nv.callgraph,"",@"SHT_CUDA_CALLGRAPH"
	.align	4
	.sectionentsize	8
	.align		4
        /*0000*/ 	.word	0x00000000
	.align		4
        /*0004*/ 	.word	0xffffffff
	.align		4
        /*0008*/ 	.word	0x00000000
	.align		4
        /*000c*/ 	.word	0xfffffffe
	.align		4
        /*0010*/ 	.word	0x00000000
	.align		4
        /*0014*/ 	.word	0xfffffffd
	.align		4
        /*0018*/ 	.word	0x00000000
	.align		4
        /*001c*/ 	.word	0xfffffffc


//--------------------- .nv.constant4             --------------------------
	.section	.nv.constant4,"a",@progbits
	.align	8
	.align		8
.nv.constant4:
        /*0000*/ 	.dword	_ZN40_INTERNAL_cfa97531_4_k_cu_813dc0a1_273974cuda3std3__45__cpo5beginE
	.align		8
        /*0008*/ 	.dword	_ZN40_INTERNAL_cfa97531_4_k_cu_813dc0a1_273974cuda3std3__45__cpo3endE
	.align		8
        /*0010*/ 	.dword	_ZN40_INTERNAL_cfa97531_4_k_cu_813dc0a1_273974cuda3std3__45__cpo6cbeginE
	.align		8
        /*0018*/ 	.dword	_ZN40_INTERNAL_cfa97531_4_k_cu_813dc0a1_273974cuda3std3__45__cpo4cendE
	.align		8
        /*0020*/ 	.dword	_ZN40_INTERNAL_cfa97531_4_k_cu_813dc0a1_273974cuda3std3__442_GLOBAL__N__cfa97531_4_k_cu_813dc0a1_273976ignoreE
	.align		8
        /*0028*/ 	.dword	_ZN40_INTERNAL_cfa97531_4_k_cu_813dc0a1_273974cuda3std3__419piecewise_constructE
	.align		8
        /*0030*/ 	.dword	_ZN40_INTERNAL_cfa97531_4_k_cu_813dc0a1_273974cuda3std3__48in_placeE
	.align		8
        /*0038*/ 	.dword	_ZN40_INTERNAL_cfa97531_4_k_cu_813dc0a1_273974cuda3std6ranges3__45__cpo4swapE
	.align		8
        /*0040*/ 	.dword	_ZN40_INTERNAL_cfa97531_4_k_cu_813dc0a1_273974cuda3std6ranges3__45__cpo9iter_moveE
	.align		8
        /*0048*/ 	.dword	_ZN40_INTERNAL_cfa97531_4_k_cu_813dc0a1_273974cute7productE
	.align		8
        /*0050*/ 	.dword	_ZN40_INTERNAL_cfa97531_4_k_cu_813dc0a1_273974cute1_E


//--------------------- .text._ZN7cutlass13device_kernelINS_4gemm6kernel13GemmUniversalIN4cute5tupleIJiiiiEEENS1_10collective13CollectiveMmaINS1_37MainloopSm90TmaGmmaWarpSpecializedFP8ILi5ENS5_IJNS4_1CILi2EEENSA_ILi4EEENSA_ILi1EEEEEENS1_35KernelTmaWarpSpecializedCooperativeEEENS5_IJNSA_ILi256EEENSA_ILi64EEENSA_ILi128EEEEEENS_12float_e4m3_tENS5_IJlSD_lEEESL_SM_NS4_8TiledMMAINS4_8MMA_AtomIJNS4_4SM904GMMA30MMA_64x64x32_F32E4M3E4M3_SS_TNILNSQ_7ScaleInE1ELSS_1EEEEEENS4_6LayoutINS5_IJSB_SD_SD_EEENS5_IJSD_NSA_ILi0EEESX_EEEEENS5_IJNS4_10UnderscoreES10_S10_EEEEENS4_23SM90_TMA_LOAD_MULTICASTENS4_14ComposedLayoutINS4_7SwizzleILi3ELi4ELi3EEENS4_18smem_ptr_flag_bitsILi8EEENSV_INS5_IJNSA_ILi8EEESJ_EEENS5_IJSJ_SD_EEEEEEEvNS4_8identityES13_S1D_vS1E_EENS_8epilogue10collective6detail29Sm90TmaWarpSpecializedAdapterINS1H_15DefaultEpilogueISL_SM_SM_NS1G_6thread17LinearCombinationISL_Li1EffLNS1L_9ScaleType4KindE0ELNS_15FloatRoundStyleE2ESL_EENS1_15EpilogueDefaultEEEEEvvEEEEvNT_6ParamsE --------------------------
	.section	.text._ZN7cutlass13device_kernelINS_4gemm6kernel13GemmUniversalIN4cute5tupleIJiiiiEEENS1_10collective13CollectiveMmaINS1_37MainloopSm90TmaGmmaWarpSpecializedFP8ILi5ENS5_IJNS4_1CILi2EEENSA_ILi4EEENSA_ILi1EEEEEENS1_35KernelTmaWarpSpecializedCooperativeEEENS5_IJNSA_ILi256EEENSA_ILi64EEENSA_ILi128EEEEEENS_12float_e4m3_tENS5_IJlSD_lEEESL_SM_NS4_8TiledMMAINS4_8MMA_AtomIJNS4_4SM904GMMA30MMA_64x64x32_F32E4M3E4M3_SS_TNILNSQ_7ScaleInE1ELSS_1EEEEEENS4_6LayoutINS5_IJSB_SD_SD_EEENS5_IJSD_NSA_ILi0EEESX_EEEEENS5_IJNS4_10UnderscoreES10_S10_EEEEENS4_23SM90_TMA_LOAD_MULTICASTENS4_14ComposedLayoutINS4_7SwizzleILi3ELi4ELi3EEENS4_18smem_ptr_flag_bitsILi8EEENSV_INS5_IJNSA_ILi8EEESJ_EEENS5_IJSJ_SD_EEEEEEEvNS4_8identityES13_S1D_vS1E_EENS_8epilogue10collective6detail29Sm90TmaWarpSpecializedAdapterINS1H_15DefaultEpilogueISL_SM_SM_NS1G_6thread17LinearCombinationISL_Li1EffLNS1L_9ScaleType4KindE0ELNS_15FloatRoundStyleE2ESL_EENS1_15EpilogueDefaultEEEEEvvEEEEvNT_6ParamsE,"ax",@progbits
	.align	128
.text._ZN7cutlass13device_kernelINS_4gemm6kernel13GemmUniversalIN4cute5tupleIJiiiiEEENS1_10collective13CollectiveMmaINS1_37MainloopSm90TmaGmmaWarpSpecializedFP8ILi5ENS5_IJNS4_1CILi2EEENSA_ILi4EEENSA_ILi1EEEEEENS1_35KernelTmaWarpSpecializedCooperativeEEENS5_IJNSA_ILi256EEENSA_ILi64EEENSA_ILi128EEEEEENS_12float_e4m3_tENS5_IJlSD_lEEESL_SM_NS4_8TiledMMAINS4_8MMA_AtomIJNS4_4SM904GMMA30MMA_64x64x32_F32E4M3E4M3_SS_TNILNSQ_7ScaleInE1ELSS_1EEEEEENS4_6LayoutINS5_IJSB_SD_SD_EEENS5_IJSD_NSA_ILi0EEESX_EEEEENS5_IJNS4_10UnderscoreES10_S10_EEEEENS4_23SM90_TMA_LOAD_MULTICASTENS4_14ComposedLayoutINS4_7SwizzleILi3ELi4ELi3EEENS4_18smem_ptr_flag_bitsILi8EEENSV_INS5_IJNSA_ILi8EEESJ_EEENS5_IJSJ_SD_EEEEEEEvNS4_8identityES13_S1D_vS1E_EENS_8epilogue10collective6detail29Sm90TmaWarpSpecializedAdapterINS1H_15DefaultEpilogueISL_SM_SM_NS1G_6thread17LinearCombinationISL_Li1EffLNS1L_9ScaleType4KindE0ELNS_15FloatRoundStyleE2ESL_EENS1_15EpilogueDefaultEEEEEvvEEEEvNT_6ParamsE:
        .type           _ZN7cutlass13device_kernelINS_4gemm6kernel13GemmUniversalIN4cute5tupleIJiiiiEEENS1_10collective13CollectiveMmaINS1_37MainloopSm90TmaGmmaWarpSpecializedFP8ILi5ENS5_IJNS4_1CILi2EEENSA_ILi4EEENSA_ILi1EEEEEENS1_35KernelTmaWarpSpecializedCooperativeEEENS5_IJNSA_ILi256EEENSA_ILi64EEENSA_ILi128EEEEEENS_12float_e4m3_tENS5_IJlSD_lEEESL_SM_NS4_8TiledMMAINS4_8MMA_AtomIJNS4_4SM904GMMA30MMA_64x64x32_F32E4M3E4M3_SS_TNILNSQ_7ScaleInE1ELSS_1EEEEEENS4_6LayoutINS5_IJSB_SD_SD_EEENS5_IJSD_NSA_ILi0EEESX_EEEEENS5_IJNS4_10UnderscoreES10_S10_EEEEENS4_23SM90_TMA_LOAD_MULTICASTENS4_14ComposedLayoutINS4_7SwizzleILi3ELi4ELi3EEENS4_18smem_ptr_flag_bitsILi8EEENSV_INS5_IJNSA_ILi8EEESJ_EEENS5_IJSJ_SD_EEEEEEEvNS4_8identityES13_S1D_vS1E_EENS_8epilogue10collective6detail29Sm90TmaWarpSpecializedAdapterINS1H_15DefaultEpilogueISL_SM_SM_NS1G_6thread17LinearCombinationISL_Li1EffLNS1L_9ScaleType4KindE0ELNS_15FloatRoundStyleE2ESL_EENS1_15EpilogueDefaultEEEEEvvEEEEvNT_6ParamsE,@function
        .size           _ZN7cutlass13device_kernelINS_4gemm6kernel13GemmUniversalIN4cute5tupleIJiiiiEEENS1_10collective13CollectiveMmaINS1_37MainloopSm90TmaGmmaWarpSpecializedFP8ILi5ENS5_IJNS4_1CILi2EEENSA_ILi4EEENSA_ILi1EEEEEENS1_35KernelTmaWarpSpecializedCooperativeEEENS5_IJNSA_ILi256EEENSA_ILi64EEENSA_ILi128EEEEEENS_12float_e4m3_tENS5_IJlSD_lEEESL_SM_NS4_8TiledMMAINS4_8MMA_AtomIJNS4_4SM904GMMA30MMA_64x64x32_F32E4M3E4M3_SS_TNILNSQ_7ScaleInE1ELSS_1EEEEEENS4_6LayoutINS5_IJSB_SD_SD_EEENS5_IJSD_NSA_ILi0EEESX_EEEEENS5_IJNS4_10UnderscoreES10_S10_EEEEENS4_23SM90_TMA_LOAD_MULTICASTENS4_14ComposedLayoutINS4_7SwizzleILi3ELi4ELi3EEENS4_18smem_ptr_flag_bitsILi8EEENSV_INS5_IJNSA_ILi8EEESJ_EEENS5_IJSJ_SD_EEEEEEEvNS4_8identityES13_S1D_vS1E_EENS_8epilogue10collective6detail29Sm90TmaWarpSpecializedAdapterINS1H_15DefaultEpilogueISL_SM_SM_NS1G_6thread17LinearCombinationISL_Li1EffLNS1L_9ScaleType4KindE0ELNS_15FloatRoundStyleE2ESL_EENS1_15EpilogueDefaultEEEEEvvEEEEvNT_6ParamsE,(.L_x_208 - _ZN7cutlass13device_kernelINS_4gemm6kernel13GemmUniversalIN4cute5tupleIJiiiiEEENS1_10collective13CollectiveMmaINS1_37MainloopSm90TmaGmmaWarpSpecializedFP8ILi5ENS5_IJNS4_1CILi2EEENSA_ILi4EEENSA_ILi1EEEEEENS1_35KernelTmaWarpSpecializedCooperativeEEENS5_IJNSA_ILi256EEENSA_ILi64EEENSA_ILi128EEEEEENS_12float_e4m3_tENS5_IJlSD_lEEESL_SM_NS4_8TiledMMAINS4_8MMA_AtomIJNS4_4SM904GMMA30MMA_64x64x32_F32E4M3E4M3_SS_TNILNSQ_7ScaleInE1ELSS_1EEEEEENS4_6LayoutINS5_IJSB_SD_SD_EEENS5_IJSD_NSA_ILi0EEESX_EEEEENS5_IJNS4_10UnderscoreES10_S10_EEEEENS4_23SM90_TMA_LOAD_MULTICASTENS4_14ComposedLayoutINS4_7SwizzleILi3ELi4ELi3EEENS4_18smem_ptr_flag_bitsILi8EEENSV_INS5_IJNSA_ILi8EEESJ_EEENS5_IJSJ_SD_EEEEEEEvNS4_8identityES13_S1D_vS1E_EENS_8epilogue10collective6detail29Sm90TmaWarpSpecializedAdapterINS1H_15DefaultEpilogueISL_SM_SM_NS1G_6thread17LinearCombinationISL_Li1EffLNS1L_9ScaleType4KindE0ELNS_15FloatRoundStyleE2ESL_EENS1_15EpilogueDefaultEEEEEvvEEEEvNT_6ParamsE)
        .other          _ZN7cutlass13device_kernelINS_4gemm6kernel13GemmUniversalIN4cute5tupleIJiiiiEEENS1_10collective13CollectiveMmaINS1_37MainloopSm90TmaGmmaWarpSpecializedFP8ILi5ENS5_IJNS4_1CILi2EEENSA_ILi4EEENSA_ILi1EEEEEENS1_35KernelTmaWarpSpecializedCooperativeEEENS5_IJNSA_ILi256EEENSA_ILi64EEENSA_ILi128EEEEEENS_12float_e4m3_tENS5_IJlSD_lEEESL_SM_NS4_8TiledMMAINS4_8MMA_AtomIJNS4_4SM904GMMA30MMA_64x64x32_F32E4M3E4M3_SS_TNILNSQ_7ScaleInE1ELSS_1EEEEEENS4_6LayoutINS5_IJSB_SD_SD_EEENS5_IJSD_NSA_ILi0EEESX_EEEEENS5_IJNS4_10UnderscoreES10_S10_EEEEENS4_23SM90_TMA_LOAD_MULTICASTENS4_14ComposedLayoutINS4_7SwizzleILi3ELi4ELi3EEENS4_18smem_ptr_flag_bitsILi8EEENSV_INS5_IJNSA_ILi8EEESJ_EEENS5_IJSJ_SD_EEEEEEEvNS4_8identityES13_S1D_vS1E_EENS_8epilogue10collective6detail29Sm90TmaWarpSpecializedAdapterINS1H_15DefaultEpilogueISL_SM_SM_NS1G_6thread17LinearCombinationISL_Li1EffLNS1L_9ScaleType4KindE0ELNS_15FloatRoundStyleE2ESL_EENS1_15EpilogueDefaultEEEEEvvEEEEvNT_6ParamsE,@"STO_CUDA_ENTRY STV_DEFAULT"
_ZN7cutlass13device_kernelINS_4gemm6kernel13GemmUniversalIN4cute5tupleIJiiiiEEENS1_10collective13CollectiveMmaINS1_37MainloopSm90TmaGmmaWarpSpecializedFP8ILi5ENS5_IJNS4_1CILi2EEENSA_ILi4EEENSA_ILi1EEEEEENS1_35KernelTmaWarpSpecializedCooperativeEEENS5_IJNSA_ILi256EEENSA_ILi64EEENSA_ILi128EEEEEENS_12float_e4m3_tENS5_IJlSD_lEEESL_SM_NS4_8TiledMMAINS4_8MMA_AtomIJNS4_4SM904GMMA30MMA_64x64x32_F32E4M3E4M3_SS_TNILNSQ_7ScaleInE1ELSS_1EEEEEENS4_6LayoutINS5_IJSB_SD_SD_EEENS5_IJSD_NSA_ILi0EEESX_EEEEENS5_IJNS4_10UnderscoreES10_S10_EEEEENS4_23SM90_TMA_LOAD_MULTICASTENS4_14ComposedLayoutINS4_7SwizzleILi3ELi4ELi3EEENS4_18smem_ptr_flag_bitsILi8EEENSV_INS5_IJNSA_ILi8EEESJ_EEENS5_IJSJ_SD_EEEEEEEvNS4_8identityES13_S1D_vS1E_EENS_8epilogue10collective6detail29Sm90TmaWarpSpecializedAdapterINS1H_15DefaultEpilogueISL_SM_SM_NS1G_6thread17LinearCombinationISL_Li1EffLNS1L_9ScaleType4KindE0ELNS_15FloatRoundStyleE2ESL_EENS1_15EpilogueDefaultEEEEEvvEEEEvNT_6ParamsE:
[----:B------:R-:W-:Y:S01]  /*0000*/  LDC R1, c[0x0][0x28] ;  /* 0x00000a00ff017b82 */ /* 0x000fe20000000800 */
[----:B------:R-:W0:Y:S01]  /*0010*/  S2R R0, SR_TID.X ;  /* 0x0000000000007919 */ /* 0x000e220000002100 */
[----:B------:R-:W-:Y:S01]  /*0020*/  ELECT P0, URZ, PT ;  /* 0x00000000003f782f */ /* 0x000fe20003800000 */
[----:B------:R-:W-:Y:S01]  /*0030*/  BSSY B0, `(.L_x_0) ;  /* 0x000000f000007945 */ /* 0x000fe20003800000 */
[--C-:B0-----:R-:W-:Y:S02]  /*0040*/  SHF.R.U32.HI R2, RZ, 0x5, R0.reuse ;  /* 0x00000005ff027819 */ /* 0x101fe40000011600 */
[----:B------:R-:W-:-:S03]  /*0050*/  SHF.R.U32.HI R3, RZ, 0x7, R0 ;  /* 0x00000007ff037819 */ /* 0x000fc60000011600 */
[----:B------:R-:W0:Y:S04]  /*0060*/  SHFL.IDX PT, R7, R2, RZ, 0x1f ;  /* 0x00001fff02077589 */ /* 0x000e2800000e0000 */
[----:B------:R-:W1:Y:S01]  /*0070*/  SHFL.IDX PT, R3, R3, RZ, 0x1f ;  /* 0x00001fff03037589 */ /* 0x000e6200000e0000 */
[----:B0-----:R-:W-:-:S13]  /*0080*/  ISETP.NE.OR P0, PT, R7, RZ, !P0 ;  /* 0x000000ff0700720c */ /* 0x001fda0004705670 */
[----:B-1----:R-:W-:Y:S05]  /*0090*/  @P0 BRA `(.L_x_1) ;  /* 0x0000000000200947 */ /* 0x002fea0003800000 */
[----:B------:R-:W-:Y:S02]  /*00a0*/  ULDC.64 UR4, c[0x0][0x198] ;  /* 0x0000660000047ab9 */ /* 0x000fe40000000a00 */
[----:B------:R-:W-:Y:S02]  /*00b0*/  UIADD3 UR6, UP0, UR4, 0xf0, URZ ;  /* 0x000000f004067890 */ /* 0x000fe4000ff1e03f */
[----:B------:R-:W-:Y:S02]  /*00c0*/  UIADD3 UR4, UP1, UR4, 0x1f0, URZ ;  /* 0x000001f004047890 */ /* 0x000fe4000ff3e03f */
[----:B------:R-:W-:Y:S02]  /*00d0*/  UIADD3.X UR7, URZ, UR5, URZ, UP0, !UPT ;  /* 0x000000053f077290 */ /* 0x000fe400087fe43f */
[----:B------:R-:W-:-:S07]  /*00e0*/  UIADD3.X UR5, URZ, UR5, URZ, UP1, !UPT ;  /* 0x000000053f057290 */ /* 0x000fce0008ffe43f */
[----:B------:R0:W-:Y:S02]  /*00f0*/  UTMACCTL.PF [UR6] ;  /* 0x00000000060079b9 */ /* 0x0001e40008040000 */
[----:B------:R0:W-:Y:S02]  /*0100*/  UTMACCTL.PF [UR4] ;  /* 0x00000000040079b9 */ /* 0x0001e40008040000 */
[----:B0-----:R-:W-:Y:S01]  /*0110*/  NOP ;  /* 0x0000000000007918 */ /* 0x001fe20000000000 */
.L_x_1:
[----:B------:R-:W-:Y:S05]  /*0120*/  BSYNC B0 ;  /* 0x0000000000007941 */ /* 0x000fea0003800000 */
.L_x_0:
[----:B------:R-:W0:Y:S02]  /*0130*/  SHFL.IDX PT, R4, R2, RZ, 0x1f ;  /* 0x00001fff02047589 */ /* 0x000e2400000e0000 */
[----:B0-----:R-:W-:-:S13]  /*0140*/  ISETP.NE.AND P0, PT, R4, RZ, PT ;  /* 0x000000ff0400720c */ /* 0x001fda0003f05270 */
[----:B------:R-:W-:Y:S05]  /*0150*/  @P0 BRA `(.L_x_2) ;  /* 0x0000000000600947 */ /* 0x000fea0003800000 */
[----:B------:R-:W0:Y:S01]  /*0160*/  S2UR UR8, SR_CgaCtaId ;  /* 0x00000000000879c3 */ /* 0x000e220000008800 */
[----:B------:R-:W-:Y:S01]  /*0170*/  UMOV UR4, 0x400 ;  /* 0x0000040000047882 */ /* 0x000fe20000000000 */
[----:B------:R-:W-:Y:S01]  /*0180*/  UMOV UR5, 0x1 ;  /* 0x0000000100057882 */ /* 0x000fe20000000000 */
[----:B------:R-:W-:Y:S01]  /*0190*/  UMOV UR6, 0xa ;  /* 0x0000000a00067882 */ /* 0x000fe20000000000 */
[----:B------:R-:W-:Y:S01]  /*01a0*/  ELECT P0, URZ, PT ;  /* 0x00000000003f782f */ /* 0x000fe20003800000 */
[----:B------:R-:W-:-:S04]  /*01b0*/  UIADD3 UR6, -UR6, 0x100000, URZ ;  /* 0x0010000006067890 */ /* 0x000fc8000fffe13f */
[----:B------:R-:W-:Y:S02]  /*01c0*/  USHF.L.U32 UR7, UR6, 0xb, URZ ;  /* 0x0000000b06077899 */ /* 0x000fe4000800063f */
[----:B------:R-:W-:Y:S02]  /*01d0*/  USHF.L.U32 UR6, UR6, 0x1, URZ ;  /* 0x0000000106067899 */ /* 0x000fe4000800063f */
[----:B0-----:R-:W-:Y:S02]  /*01e0*/  ULEA UR8, UR8, UR4, 0x18 ;  /* 0x0000000408087291 */ /* 0x001fe4000f8ec03f */
[----:B------:R-:W-:-:S04]  /*01f0*/  UIADD3 UR4, -UR5, 0x100000, URZ ;  /* 0x0010000005047890 */ /* 0x000fc8000fffe13f */
[----:B------:R-:W-:Y:S02]  /*0200*/  USHF.L.U32 UR5, UR4, 0xb, URZ ;  /* 0x0000000b04057899 */ /* 0x000fe4000800063f */
[----:B------:R-:W-:Y:S01]  /*0210*/  USHF.L.U32 UR4, UR4, 0x1, URZ ;  /* 0x0000000104047899 */ /* 0x000fe2000800063f */
[----:B------:R-:W0:Y:S11]  /*0220*/  FENCE.VIEW.ASYNC.S ;  /* 0x00000000000073c6 */ /* 0x000e360000000000 */
[----:B0-----:R0:W1:Y:S01]  /*0230*/  SYNCS.EXCH.64 URZ, [UR8], UR4 ;  /* 0x00000004083f75b2 */ /* 0x0010620008000100 */
[----:B------:R0:W2:Y:S01]  /*0240*/  SYNCS.EXCH.64 URZ, [UR8+0x28], UR6 ;  /* 0x00002806083f75b2 */ /* 0x0000a20008000100 */
[----:B------:R0:W3:Y:S01]  /*0250*/  SYNCS.EXCH.64 URZ, [UR8+0x8], UR4 ;  /* 0x00000804083f75b2 */ /* 0x0000e20008000100 */
[----:B------:R0:W4:Y:S01]  /*0260*/  SYNCS.EXCH.64 URZ, [UR8+0x30], UR6 ;  /* 0x00003006083f75b2 */ /* 0x0001220008000100 */
[----:B------:R0:W0:Y:S01]  /*0270*/  SYNCS.EXCH.64 URZ, [UR8+0x10], UR4 ;  /* 0x00001004083f75b2 */ /* 0x0000220008000100 */
[----:B------:R0:W0:Y:S01]  /*0280*/  SYNCS.EXCH.64 URZ, [UR8+0x38], UR6 ;  /* 0x00003806083f75b2 */ /* 0x0000220008000100 */
[----:B------:R0:W0:Y:S01]  /*0290*/  SYNCS.EXCH.64 URZ, [UR8+0x18], UR4 ;  /* 0x00001804083f75b2 */ /* 0x0000220008000100 */
[----:B------:R0:W0:Y:S01]  /*02a0*/  SYNCS.EXCH.64 URZ, [UR8+0x40], UR6 ;  /* 0x00004006083f75b2 */ /* 0x0000220008000100 */
[----:B------:R0:W0:Y:S01]  /*02b0*/  SYNCS.EXCH.64 URZ, [UR8+0x20], UR4 ;  /* 0x00002004083f75b2 */ /* 0x0000220008000100 */
[----:B------:R0:W0:Y:S01]  /*02c0*/  SYNCS.EXCH.64 URZ, [UR8+0x48], UR6 ;  /* 0x00004806083f75b2 */ /* 0x0000220008000100 */
[----:B------:R-:W-:Y:S01]  /*02d0*/  NOP ;  /* 0x0000000000007918 */ /* 0x000fe20000000000 */
.L_x_2:
[----:B------:R-:W-:Y:S01]  /*02e0*/  SHF.R.S32.HI R5, RZ, 0x1f, R0 ;  /* 0x0000001fff057819 */ /* 0x000fe20000011400 */
[----:B------:R-:W5:Y:S01]  /*02f0*/  SHFL.IDX PT, R2, R2, RZ, 0x1f ;  /* 0x00001fff02027589 */ /* 0x000f6200000e0000 */
[----:B0-----:R-:W0:Y:S01]  /*0300*/  S2UR UR8, SR_CTAID.X ;  /* 0x00000000000879c3 */ /* 0x001e220000002500 */
[----:B------:R-:W-:Y:S02]  /*0310*/  ELECT P0, URZ, PT ;  /* 0x00000000003f782f */ /* 0x000fe40003800000 */
[----:B------:R-:W-:Y:S01]  /*0320*/  LEA.HI R5, R5, R0, RZ, 0x7 ;  /* 0x0000000005057211 */ /* 0x000fe200078f38ff */
[----:B------:R-:W1:Y:S01]  /*0330*/  S2R R8, SR_CTAID.Y ;  /* 0x0000000000087919 */ /* 0x000e620000002600 */
[----:B------:R-:W-:Y:S01]  /*0340*/  SHF.R.S32.HI R11, RZ, 0x1f, R4 ;  /* 0x0000001fff0b7819 */ /* 0x000fe20000011404 */
[----:B------:R-:W-:Y:S01]  /*0350*/  ULDC UR4, c[0x0][0x150] ;  /* 0x0000540000047ab9 */ /* 0x000fe20000000800 */
[----:B------:R-:W-:Y:S01]  /*0360*/  LOP3.LUT R5, R5, 0xffffff80, RZ, 0xc0, !PT ;  /* 0xffffff8005057812 */ /* 0x000fe200078ec0ff */
[----:B------:R-:W-:Y:S01]  /*0370*/  VIADD R16, R3, 0xffffffff ;  /* 0xffffffff03107836 */ /* 0x000fe20000000000 */
[----:B------:R-:W-:Y:S01]  /*0380*/  LEA.HI R11, R11, R4, RZ, 0x2 ;  /* 0x000000040b0b7211 */ /* 0x000fe200078f10ff */
[----:B------:R-:W2:Y:S01]  /*0390*/  LDC R12, c[0x0][0x144] ;  /* 0x00005100ff0c7b82 */ /* 0x000ea20000000800 */
[----:B------:R-:W-:Y:S01]  /*03a0*/  NOP ;  /* 0x0000000000007918 */ /* 0x000fe20000000000 */
[----:B------:R-:W-:Y:S01]  /*03b0*/  IMAD.IADD R6, R0, 0x1, -R5 ;  /* 0x0000000100067824 */ /* 0x000fe200078e0a05 */
[----:B------:R-:W-:Y:S01]  /*03c0*/  LOP3.LUT R11, R11, 0x3ffffffc, RZ, 0xc0, !PT ;  /* 0x3ffffffc0b0b7812 */ /* 0x000fe200078ec0ff */
[----:B------:R-:W-:Y:S01]  /*03d0*/  NOP ;  /* 0x0000000000007918 */ /* 0x000fe20000000000 */
[----:B------:R-:W-:-:S02]  /*03e0*/  ISETP.NE.AND P4, PT, R3, RZ, PT ;  /* 0x000000ff0300720c */ /* 0x000fc40003f85270 */
[----:B------:R-:W-:Y:S01]  /*03f0*/  SHF.R.S32.HI R5, RZ, 0x1f, R6 ;  /* 0x0000001fff057819 */ /* 0x000fe20000011406 */
[----:B------:R-:W-:Y:S01]  /*0400*/  IMAD.IADD R4, R4, 0x1, -R11 ;  /* 0x0000000104047824 */ /* 0x000fe200078e0a0b */
[----:B------:R-:W3:Y:S01]  /*0410*/  LDC R14, c[0x0][0x140] ;  /* 0x00005000ff0e7b82 */ /* 0x000ee20000000800 */
[----:B------:R-:W-:Y:S02]  /*0420*/  ISETP.GE.U32.AND P6, PT, R16, 0x2, PT ;  /* 0x000000021000780c */ /* 0x000fe40003fc6070 */
[----:B------:R-:W-:Y:S02]  /*0430*/  LEA.HI R5, R5, R6, RZ, 0x3 ;  /* 0x0000000605057211 */ /* 0x000fe400078f18ff */
[----:B-----5:R-:W-:Y:S02]  /*0440*/  ISETP.NE.OR P0, PT, R2, RZ, !P0 ;  /* 0x000000ff0200720c */ /* 0x020fe40004705670 */
[--C-:B------:R-:W-:Y:S01]  /*0450*/  SHF.R.S32.HI R2, RZ, 0x3, R5.reuse ;  /* 0x00000003ff027819 */ /* 0x100fe20000011405 */
[----:B------:R-:W5:Y:S01]  /*0460*/  LDC R13, c[0x0][0x148] ;  /* 0x00005200ff0d7b82 */ /* 0x000f620000000800 */
[----:B------:R-:W-:-:S02]  /*0470*/  SHF.R.S32.HI R5, RZ, 0x1f, R5 ;  /* 0x0000001fff057819 */ /* 0x000fc40000011405 */
[----:B0-----:R-:W-:Y:S02]  /*0480*/  I2FP.F32.U32 R10, UR8 ;  /* 0x00000008000a7c45 */ /* 0x001fe40008201000 */
[----:B------:R-:W-:-:S03]  /*0490*/  LEA.HI R5, R5, R2, RZ, 0x2 ;  /* 0x0000000205057211 */ /* 0x000fc600078f10ff */
[----:B------:R-:W-:Y:S01]  /*04a0*/  FMUL R10, R10, UR4 ;  /* 0x000000040a0a7c20 */ /* 0x000fe20008400000 */
[----:B------:R-:W-:Y:S01]  /*04b0*/  LOP3.LUT R5, R5, 0xfffffffc, RZ, 0xc0, !PT ;  /* 0xfffffffc05057812 */ /* 0x000fe200078ec0ff */
[----:B------:R-:W-:Y:S01]  /*04c0*/  VOTEU.ALL UP0, P0 ;  /* 0x00000000003f7886 */ /* 0x000fe20000000000 */
[----:B-1----:R-:W-:Y:S01]  /*04d0*/  I2FP.F32.U32 R11, R8 ;  /* 0x00000008000b7245 */ /* 0x002fe20000201000 */
[----:B------:R-:W-:Y:S01]  /*04e0*/  ULDC UR4, c[0x0][0x154] ;  /* 0x0000550000047ab9 */ /* 0x000fe20000000800 */
[----:B------:R-:W-:Y:S01]  /*04f0*/  VOTEU.ALL UP1, P0 ;  /* 0x00000000003f7886 */ /* 0x000fe20000020000 */
[----:B------:R-:W0:Y:S01]  /*0500*/  F2I.U32.TRUNC.NTZ R10, R10 ;  /* 0x0000000a000a7305 */ /* 0x000e22000020f000 */
[----:B------:R-:W-:Y:S01]  /*0510*/  IMAD.IADD R5, R2, 0x1, -R5 ;  /* 0x0000000102057824 */ /* 0x000fe200078e0a05 */
[----:B------:R-:W1:Y:S01]  /*0520*/  @!UP0 S2UR UR7, SR_CgaCtaId ;  /* 0x00000000000789c3 */ /* 0x000e620000008800 */
[----:B------:R-:W-:Y:S01]  /*0530*/  @!UP0 UMOV UR6, 0x400 ;  /* 0x0000040000068882 */ /* 0x000fe20000000000 */
[----:B---3--:R-:W-:Y:S01]  /*0540*/  ISETP.EQ.U32.AND P2, PT, R14, 0x1, PT ;  /* 0x000000010e00780c */ /* 0x008fe20003f42070 */
[----:B------:R-:W-:-:S05]  /*0550*/  IMAD R5, R4, 0x4, R5 ;  /* 0x0000000404057824 */ /* 0x000fca00078e0205 */
[----:B------:R-:W-:-:S04]  /*0560*/  LEA.HI R2, R5, R5, RZ, 0x1 ;  /* 0x0000000505027211 */ /* 0x000fc800078f08ff */
[----:B------:R-:W-:Y:S01]  /*0570*/  LOP3.LUT R4, R2, 0xfffffffe, RZ, 0xc0, !PT ;  /* 0xfffffffe02047812 */ /* 0x000fe200078ec0ff */
[----:B0-----:R-:W-:Y:S02]  /*0580*/  IMAD.MOV R15, RZ, RZ, -R10 ;  /* 0x000000ffff0f7224 */ /* 0x001fe400078e0a0a */
[----:B------:R-:W-:Y:S01]  /*0590*/  FMUL R10, R11, UR4 ;  /* 0x000000040b0a7c20 */ /* 0x000fe20008400000 */
[----:B------:R-:W-:Y:S01]  /*05a0*/  SHF.R.S32.HI R2, RZ, 0x1f, R7 ;  /* 0x0000001fff027819 */ /* 0x000fe20000011407 */
[----:B------:R-:W-:Y:S01]  /*05b0*/  UMOV UR4, 0x20 ;  /* 0x0000002000047882 */ /* 0x000fe20000000000 */
[----:B--2---:R-:W-:Y:S01]  /*05c0*/  IMAD R12, R12, R15, UR8 ;  /* 0x000000080c0c7e24 */ /* 0x004fe2000f8e020f */
[----:B------:R-:W-:-:S04]  /*05d0*/  @!UP0 UIADD3 UR4, -UR4, 0x100000, URZ ;  /* 0x0010000004048890 */ /* 0x000fc8000fffe13f */
[----:B------:R-:W-:Y:S02]  /*05e0*/  @!UP0 USHF.L.U32 UR5, UR4, 0xb, URZ ;  /* 0x0000000b04058899 */ /* 0x000fe4000800063f */
[----:B------:R-:W-:Y:S01]  /*05f0*/  @!UP0 USHF.L.U32 UR4, UR4, 0x1, URZ ;  /* 0x0000000104048899 */ /* 0x000fe2000800063f */
[C---:B------:R-:W-:Y:S01]  /*0600*/  IMAD.IADD R11, R5.reuse, 0x1, -R4 ;  /* 0x00000001050b7824 */ /* 0x040fe200078e0a04 */
[----:B------:R-:W0:Y:S01]  /*0610*/  F2I.U32.TRUNC.NTZ R10, R10 ;  /* 0x0000000a000a7305 */ /* 0x000e22000020f000 */
[----:B------:R-:W-:Y:S01]  /*0620*/  LEA.HI R2, R2, R7, RZ, 0x2 ;  /* 0x0000000702027211 */ /* 0x000fe200078f10ff */
[----:B------:R-:W-:Y:S02]  /*0630*/  IMAD.SHL.U32 R4, R5, 0x4, RZ ;  /* 0x0000000405047824 */ /* 0x000fe400078e00ff */
[----:B------:R-:W-:Y:S01]  /*0640*/  ISETP.NE.AND P3, PT, R11, R12, PT ;  /* 0x0000000c0b00720c */ /* 0x000fe20003f65270 */
[----:B-1----:R-:W-:Y:S01]  /*0650*/  @!UP0 ULEA UR6, UR7, UR6, 0x18 ;  /* 0x0000000607068291 */ /* 0x002fe2000f8ec03f */
[----:B------:R-:W-:Y:S01]  /*0660*/  LOP3.LUT R2, R2, 0xfffffffc, RZ, 0xc0, !PT ;  /* 0xfffffffc02027812 */ /* 0x000fe200078ec0ff */
[----:B------:R-:W-:Y:S01]  /*0670*/  VOTEU.ALL UP0, P0 ;  /* 0x00000000003f7886 */ /* 0x000fe20000000000 */
[----:B------:R-:W-:-:S02]  /*0680*/  LOP3.LUT R5, R5, 0xc, R4, 0x78, !PT ;  /* 0x0000000c05057812 */ /* 0x000fc400078e7804 */
[----:B------:R-:W-:Y:S01]  /*0690*/  LOP3.LUT P0, RZ, R6, 0x7, RZ, 0xc0, !PT ;  /* 0x0000000706ff7812 */ /* 0x000fe2000780c0ff */
[----:B------:R-:W-:Y:S02]  /*06a0*/  IMAD.IADD R7, R7, 0x1, -R2 ;  /* 0x0000000107077824 */ /* 0x000fe400078e0a02 */
[----:B------:R-:W-:Y:S01]  /*06b0*/  IMAD.MOV.U32 R6, RZ, RZ, 0x1 ;  /* 0x00000001ff067424 */ /* 0x000fe200078e00ff */
[----:B------:R-:W-:Y:S01]  /*06c0*/  ISETP.LT.U32.AND P0, PT, R5, 0x8, !P0 ;  /* 0x000000080500780c */ /* 0x000fe20004701070 */
[----:B0-----:R-:W-:Y:S01]  /*06d0*/  IMAD.MOV R20, RZ, RZ, -R10 ;  /* 0x000000ffff147224 */ /* 0x001fe200078e0a0a */
[----:B------:R-:W-:Y:S01]  /*06e0*/  ISETP.NE.AND P1, PT, R7, 0x3, PT ;  /* 0x000000030700780c */ /* 0x000fe20003f25270 */
[----:B------:R-:W0:Y:S02]  /*06f0*/  FENCE.VIEW.ASYNC.S ;  /* 0x00000000000073c6 */ /* 0x000e240000000000 */
[----:B0-----:R0:W1:Y:S01]  /*0700*/  @!UP0 SYNCS.EXCH.64 URZ, [UR6+0x60], UR4 ;  /* 0x00006004063f85b2 */ /* 0x0010620008000100 */
[----:B------:R-:W-:Y:S01]  /*0710*/  @P3 LEA.HI R2, R5, R5, RZ, 0x1 ;  /* 0x0000000505023211 */ /* 0x000fe200078f08ff */
[----:B-----5:R-:W-:Y:S01]  /*0720*/  IMAD R11, R13, R20, R8 ;  /* 0x000000140d0b7224 */ /* 0x020fe200078e0208 */
[----:B------:R-:W-:-:S02]  /*0730*/  ISETP.EQ.OR P1, PT, R7, RZ, !P1 ;  /* 0x000000ff0700720c */ /* 0x000fc40004f22670 */
[----:B------:R-:W-:Y:S02]  /*0740*/  @P3 SHF.R.S32.HI R2, RZ, 0x1, R2 ;  /* 0x00000001ff023819 */ /* 0x000fe40000011402 */
[----:B------:R-:W-:Y:S02]  /*0750*/  ISETP.EQ.AND P1, PT, R3, RZ, P1 ;  /* 0x000000ff0300720c */ /* 0x000fe40000f22270 */
[----:B------:R-:W-:Y:S02]  /*0760*/  @P3 ISETP.NE.AND P5, PT, R2, R11, PT ;  /* 0x0000000b0200320c */ /* 0x000fe40003fa5270 */
[----:B------:R-:W-:Y:S02]  /*0770*/  SEL R3, RZ, 0x1, !P0 ;  /* 0x00000001ff037807 */ /* 0x000fe40004000000 */
[----:B------:R-:W-:Y:S02]  /*0780*/  @P3 SEL R6, RZ, 0x1, P5 ;  /* 0x00000001ff063807 */ /* 0x000fe40002800000 */
[----:B------:R-:W-:Y:S01]  /*0790*/  SEL R4, RZ, 0x1, !P1 ;  /* 0x00000001ff047807 */ /* 0x000fe20004800000 */
[----:B------:R0:W2:Y:S01]  /*07a0*/  @!UP1 SYNCS.EXCH.64 URZ, [UR6+0x68], UR4 ;  /* 0x00006804063f95b2 */ /* 0x0000a20008000100 */
[----:B------:R-:W-:Y:S01]  /*07b0*/  LOP3.LUT R6, R6, R3, RZ, 0xc0, !PT ;  /* 0x0000000306067212 */ /* 0x000fe200078ec0ff */
[----:B------:R-:W-:Y:S01]  /*07c0*/  NOP ;  /* 0x0000000000007918 */ /* 0x000fe20000000000 */
[----:B------:R-:W-:Y:S01]  /*07d0*/  SEL R4, R4, 0x2, P6 ;  /* 0x0000000204047807 */ /* 0x000fe20003000000 */
[----:B------:R-:W-:Y:S06]  /*07e0*/  @!P2 BRA `(.L_x_3) ;  /* 0x000000000008a947 */ /* 0x000fec0003800000 */
[----:B-12-4-:R-:W-:Y:S01]  /*07f0*/  UCGABAR_ARV ;  /* 0x00000000000079c7 */ /* 0x016fe20008000000 */
[----:B------:R-:W-:Y:S05]  /*0800*/  BRA `(.L_x_4) ;  /* 0x0000000000047947 */ /* 0x000fea0003800000 */
.L_x_3:
[----:B-12-4-:R-:W-:Y:S01]  /*0810*/  NOP ;  /* 0x0000000000007918 */ /* 0x016fe20000000000 */
.L_x_4:
[----:B------:R-:W1:Y:S01]  /*0820*/  LDC R2, c[0x0][0x65c] ;  /* 0x00019700ff027b82 */ /* 0x000e620000000800 */
[----:B------:R-:W-:Y:S01]  /*0830*/  IMAD.MOV.U32 R3, RZ, RZ, RZ ;  /* 0x000000ffff037224 */ /* 0x000fe200078e00ff */
[----:B-1----:R-:W-:Y:S01]  /*0840*/  ISETP.NE.AND P3, PT, R2, 0x1, PT ;  /* 0x000000010200780c */ /* 0x002fe20003f65270 */
[----:B------:R-:W-:-:S12]  /*0850*/  IMAD.U32 R2, RZ, RZ, UR8 ;  /* 0x00000008ff027e24 */ /* 0x000fd8000f8e00ff */
[----:B------:R-:W1:Y:S01]  /*0860*/  @P3 LDC R15, c[0x0][0x10] ;  /* 0x00000400ff0f3b82 */ /* 0x000e620000000800 */
[----:B------:R-:W-:Y:S02]  /*0870*/  @P3 IMAD.MOV.U32 R9, RZ, RZ, RZ ;  /* 0x000000ffff093224 */ /* 0x000fe400078e00ff */
[----:B------:R-:W-:-:S05]  /*0880*/  @P3 IMAD.MOV.U32 R17, RZ, RZ, RZ ;  /* 0x000000ffff113224 */ /* 0x000fca00078e00ff */
[----:B------:R-:W2:Y:S01]  /*0890*/  @!P3 LDC R11, c[0x0][0xc] ;  /* 0x00000300ff0bbb82 */ /* 0x000ea20000000800 */
[----:B-1----:R-:W-:-:S04]  /*08a0*/  @P3 IMAD.WIDE.U32 R14, R15, UR8, R8 ;  /* 0x000000080f0e3c25 */ /* 0x002fc8000f8e0008 */
[----:B--2---:R-:W-:-:S04]  /*08b0*/  @!P3 IMAD.WIDE.U32 R10, R8, R11, R2 ;  /* 0x0000000b080ab225 */ /* 0x004fc800078e0002 */
[----:B------:R-:W-:Y:S02]  /*08c0*/  @P3 IMAD.MOV.U32 R2, RZ, RZ, R14 ;  /* 0x000000ffff023224 */ /* 0x000fe400078e000e */
[----:B------:R-:W-:Y:S02]  /*08d0*/  @P3 IMAD.IADD R3, R15, 0x1, R17 ;  /* 0x000000010f033824 */ /* 0x000fe400078e0211 */
[----:B------:R-:W-:Y:S02]  /*08e0*/  @!P3 IMAD.MOV.U32 R2, RZ, RZ, R10 ;  /* 0x000000ffff02b224 */ /* 0x000fe400078e000a */
[----:B------:R-:W-:Y:S01]  /*08f0*/  @!P3 IMAD.MOV.U32 R3, RZ, RZ, R11 ;  /* 0x000000ffff03b224 */ /* 0x000fe200078e000b */
[----:B------:R-:W-:Y:S06]  /*0900*/  @!P2 BRA `(.L_x_5) ;  /* 0x00000000000ca947 */ /* 0x000fec0003800000 */
[----:B------:R-:W-:Y:S01]  /*0910*/  UCGABAR_WAIT ;  /* 0x0000000000007dc7 */ /* 0x000fe20008000000 */
[----:B------:R-:W-:Y:S01]  /*0920*/  CCTL.IVALL ;  /* 0x00000000ff00798f */ /* 0x000fe20002000000 */
[----:B------:R-:W-:Y:S05]  /*0930*/  BRA `(.L_x_6) ;  /* 0x0000000000047947 */ /* 0x000fea0003800000 */
.L_x_5:
[----:B------:R-:W-:Y:S06]  /*0940*/  BAR.SYNC.DEFER_BLOCKING 0x0 ;  /* 0x0000000000007b1d */ /* 0x000fec0000010000 */
.L_x_6:
[----:B------:R-:W-:Y:S05]  /*0950*/  @!P4 BRA `(.L_x_7) ;  /* 0x000000780080c947 */ /* 0x000fea0003800000 */
[----:B------:R-:W-:-:S13]  /*0960*/  ISETP.GT.U32.AND P0, PT, R16, 0x1, PT ;  /* 0x000000011000780c */ /* 0x000fda0003f04070 */
[----:B0-----:R-:W-:Y:S05]  /*0970*/  @P0 EXIT ;  /* 0x000000000000094d */ /* 0x001fea0003800000 */
[----:B------:R-:W-:Y:S01]  /*0980*/  ULDC.64 UR4, c[0x0][0x650] ;  /* 0x0001940000047ab9 */ /* 0x000fe20000000a00 */
[----:B------:R-:W-:Y:S01]  /*0990*/  PRMT R14, RZ, 0x7610, R14 ;  /* 0x00007610ff0e7816 */ /* 0x000fe2000000000e */
[----:B------:R-:W-:Y:S01]  /*09a0*/  IMAD.MOV.U32 R10, RZ, RZ, -0x1 ;  /* 0xffffffffff0a7424 */ /* 0x000fe200078e00ff */
[----:B------:R-:W-:Y:S01]  /*09b0*/  ISETP.GE.U32.AND P0, PT, R2, UR4, PT ;  /* 0x0000000402007c0c */ /* 0x000fe2000bf06070 */
[----:B------:R-:W-:Y:S02]  /*09c0*/  IMAD.MOV.U32 R11, RZ, RZ, -0x1 ;  /* 0xffffffffff0b7424 */ /* 0x000fe400078e00ff */
[----:B------:R-:W-:Y:S01]  /*09d0*/  IMAD.MOV.U32 R7, RZ, RZ, -0x1 ;  /* 0xffffffffff077424 */ /* 0x000fe200078e00ff */
[----:B------:R-:W-:-:S13]  /*09e0*/  ISETP.GE.U32.AND.EX P0, PT, R3, UR5, PT, P0 ;  /* 0x0000000503007c0c */ /* 0x000fda000bf06100 */
[----:B------:R-:W-:Y:S05]  /*09f0*/  @P0 BRA `(.L_x_8) ;  /* 0x0000000400280947 */ /* 0x000fea0003800000 */
[----:B------:R-:W0:Y:S01]  /*0a00*/  LDC.64 R22, c[0x0][0x628] ;  /* 0x00018a00ff167b82 */ /* 0x000e220000000a00 */
[----:B------:R-:W-:Y:S02]  /*0a10*/  IMAD.MOV.U32 R10, RZ, RZ, R2 ;  /* 0x000000ffff0a7224 */ /* 0x000fe400078e0002 */
[----:B------:R-:W-:-:S05]  /*0a20*/  IMAD.MOV.U32 R11, RZ, RZ, R3 ;  /* 0x000000ffff0b7224 */ /* 0x000fca00078e0003 */
[----:B------:R-:W1:Y:S08]  /*0a30*/  LDC R18, c[0x0][0x630] ;  /* 0x00018c00ff127b82 */ /* 0x000e700000000800 */
[----:B------:R-:W2:Y:S01]  /*0a40*/  LDC.64 R24, c[0x0][0x620] ;  /* 0x00018800ff187b82 */ /* 0x000ea20000000a00 */
[----:B0-----:R-:W-:-:S04]  /*0a50*/  ISETP.NE.U32.AND P0, PT, R22, RZ, PT ;  /* 0x000000ff1600720c */ /* 0x001fc80003f05070 */
[----:B------:R-:W-:-:S13]  /*0a60*/  ISETP.NE.AND.EX P0, PT, R23, RZ, PT, P0 ;  /* 0x000000ff1700720c */ /* 0x000fda0003f05300 */
[----:B-12---:R-:W-:Y:S05]  /*0a70*/  @!P0 BRA `(.L_x_9) ;  /* 0x0000000000288947 */ /* 0x006fea0003800000 */
[----:B------:R-:W0:Y:S02]  /*0a80*/  LDC R7, c[0x0][0x634] ;  /* 0x00018d00ff077b82 */ /* 0x000e240000000800 */
[----:B0-----:R-:W-:-:S05]  /*0a90*/  IADD3 R7, P0, R2, R7, RZ ;  /* 0x0000000702077210 */ /* 0x001fca0007f1e0ff */
[----:B------:R-:W-:-:S04]  /*0aa0*/  IMAD.X R19, RZ, RZ, R3, P0 ;  /* 0x000000ffff137224 */ /* 0x000fc800000e0603 */
[----:B------:R-:W-:-:S04]  /*0ab0*/  IMAD.WIDE.U32 R10, R19, R22, RZ ;  /* 0x00000016130a7225 */ /* 0x000fc800078e00ff */
[----:B------:R-:W-:-:S04]  /*0ac0*/  IMAD.WIDE.U32 R14, P0, R7, R23, R10 ;  /* 0x00000017070e7225 */ /* 0x000fc8000780000a */
[----:B------:R-:W-:-:S04]  /*0ad0*/  IMAD.WIDE.U32 R10, R7, R22, RZ ;  /* 0x00000016070a7225 */ /* 0x000fc800078e00ff */
[----:B------:R-:W-:Y:S01]  /*0ae0*/  IMAD.X R17, RZ, RZ, RZ, P0 ;  /* 0x000000ffff117224 */ /* 0x000fe200000e06ff */
[----:B------:R-:W-:Y:S01]  /*0af0*/  IADD3 RZ, P0, R11, R14, RZ ;  /* 0x0000000e0bff7210 */ /* 0x000fe20007f1e0ff */
[----:B------:R-:W-:-:S04]  /*0b00*/  IMAD.MOV.U32 R16, RZ, RZ, R15 ;  /* 0x000000ffff107224 */ /* 0x000fc800078e000f */
[----:B------:R-:W-:-:S08]  /*0b10*/  IMAD.WIDE.U32.X R10, R19, R23, R16, P0 ;  /* 0x00000017130a7225 */ /* 0x000fd000000e0410 */
.L_x_9:
[----:B------:R-:W0:Y:S01]  /*0b20*/  LDC.64 R26, c[0x0][0x640] ;  /* 0x00019000ff1a7b82 */ /* 0x000e220000000a00 */
[--C-:B------:R-:W-:Y:S01]  /*0b30*/  SHF.R.U64 R28, R10, R18, R11.reuse ;  /* 0x000000120a1c7219 */ /* 0x100fe2000000120b */
[----:B------:R-:W-:Y:S01]  /*0b40*/  IMAD R29, R13, R20, R8 ;  /* 0x000000140d1d7224 */ /* 0x000fe200078e0208 */
[----:B------:R-:W-:Y:S01]  /*0b50*/  SHF.R.U32.HI R7, RZ, R18, R11 ;  /* 0x00000012ff077219 */ /* 0x000fe2000001160b */
[----:B------:R-:W-:Y:S01]  /*0b60*/  IMAD.MOV.U32 R23, RZ, RZ, 0x1 ;  /* 0x00000001ff177424 */ /* 0x000fe200078e00ff */
[----:B------:R-:W-:-:S03]  /*0b70*/  IADD3 R9, P0, RZ, -R28, RZ ;  /* 0x8000001cff097210 */ /* 0x000fc60007f1e0ff */
[----:B------:R-:W1:Y:S02]  /*0b80*/  LDC R16, c[0x0][0x618] ;  /* 0x00018600ff107b82 */ /* 0x000e640000000800 */
[----:B------:R-:W-:Y:S02]  /*0b90*/  IMAD.X R7, RZ, RZ, ~R7, P0 ;  /* 0x000000ffff077224 */ /* 0x000fe400000e0e07 */
[----:B------:R-:W-:-:S04]  /*0ba0*/  IMAD.WIDE.U32 R10, R9, R24, R2 ;  /* 0x00000018090a7225 */ /* 0x000fc800078e0002 */
[----:B------:R-:W2:Y:S01]  /*0bb0*/  LDC R15, c[0x0][0x608] ;  /* 0x00018200ff0f7b82 */ /* 0x000ea20000000800 */
[----:B------:R-:W-:-:S04]  /*0bc0*/  IMAD R14, R7, R24, RZ ;  /* 0x00000018070e7224 */ /* 0x000fc800078e02ff */
[----:B------:R-:W-:-:S03]  /*0bd0*/  IMAD R7, R9, R25, R14 ;  /* 0x0000001909077224 */ /* 0x000fc600078e020e */
[----:B------:R-:W3:Y:S01]  /*0be0*/  LDC R22, c[0x0][0x658] ;  /* 0x00019600ff167b82 */ /* 0x000ee20000000800 */
[----:B------:R-:W-:Y:S01]  /*0bf0*/  IMAD.IADD R7, R11, 0x1, R7 ;  /* 0x000000010b077824 */ /* 0x000fe200078e0207 */
[----:B0-----:R-:W-:-:S04]  /*0c00*/  ISETP.NE.U32.AND P0, PT, R26, RZ, PT ;  /* 0x000000ff1a00720c */ /* 0x001fc80003f05070 */
[----:B------:R-:W-:Y:S02]  /*0c10*/  ISETP.NE.AND.EX P0, PT, R27, RZ, PT, P0 ;  /* 0x000000ff1b00720c */ /* 0x000fe40003f05300 */
[----:B------:R-:W0:Y:S01]  /*0c20*/  LDC R18, c[0x0][0x600] ;  /* 0x00018000ff127b82 */ /* 0x000e220000000800 */
[-CC-:B-1----:R-:W-:Y:S02]  /*0c30*/  SHF.R.U64 R19, R10, R16.reuse, R7.reuse ;  /* 0x000000100a137219 */ /* 0x182fe40000001207 */
[----:B------:R-:W-:Y:S01]  /*0c40*/  SHF.R.U32.HI R10, RZ, R16, R7 ;  /* 0x00000010ff0a7219 */ /* 0x000fe20000011607 */
[----:B------:R-:W-:-:S04]  /*0c50*/  IMAD.MOV.U32 R7, RZ, RZ, -0x1 ;  /* 0xffffffffff077424 */ /* 0x000fc800078e00ff */
[----:B------:R-:W1:Y:S01]  /*0c60*/  LDC R21, c[0x0][0x648] ;  /* 0x00019200ff157b82 */ /* 0x000e620000000800 */
[-CC-:B--2---:R-:W-:Y:S02]  /*0c70*/  SHF.R.U64 R16, R19, R15.reuse, R10.reuse ;  /* 0x0000000f13107219 */ /* 0x184fe4000000120a */
[----:B------:R-:W-:-:S05]  /*0c80*/  SHF.R.U32.HI R9, RZ, R15, R10 ;  /* 0x0000000fff097219 */ /* 0x000fca000001160a */
[----:B------:R-:W2:Y:S01]  /*0c90*/  LDC R24, c[0x0][0x638] ;  /* 0x00018e00ff187b82 */ /* 0x000ea20000000800 */
[-CC-:B---3--:R-:W-:Y:S02]  /*0ca0*/  SHF.R.U64 R20, R16, R22.reuse, R9.reuse ;  /* 0x0000001610147219 */ /* 0x188fe40000001209 */
[-C--:B------:R-:W-:Y:S02]  /*0cb0*/  SHF.L.U32 R7, R7, R22.reuse, RZ ;  /* 0x0000001607077219 */ /* 0x080fe400000006ff */
[----:B------:R-:W-:Y:S01]  /*0cc0*/  SHF.R.U32.HI R9, RZ, R22, R9 ;  /* 0x00000016ff097219 */ /* 0x000fe20000011609 */
[----:B------:R-:W-:Y:S01]  /*0cd0*/  IMAD.MOV.U32 R8, RZ, RZ, R20 ;  /* 0x000000ffff087224 */ /* 0x000fe200078e0014 */
[----:B------:R-:W-:Y:S01]  /*0ce0*/  LOP3.LUT R13, RZ, R7, RZ, 0x33, !PT ;  /* 0x00000007ff0d7212 */ /* 0x000fe200078e33ff */
[----:B------:R-:W3:Y:S01]  /*0cf0*/  LDC R25, c[0x0][0x610] ;  /* 0x00018400ff197b82 */ /* 0x000ee20000000800 */
[----:B------:R-:W-:Y:S05]  /*0d00*/  @!P0 BRA `(.L_x_10) ;  /* 0x0000000000288947 */ /* 0x000fea0003800000 */
[----:B------:R-:W4:Y:S02]  /*0d10*/  LDC R7, c[0x0][0x64c] ;  /* 0x00019300ff077b82 */ /* 0x000f240000000800 */
[----:B----4-:R-:W-:-:S05]  /*0d20*/  IADD3 R7, P0, R20, R7, RZ ;  /* 0x0000000714077210 */ /* 0x010fca0007f1e0ff */
        /* <DEDUP_REMOVED lines=8> */
.L_x_10:
[----:B-1----:R-:W-:Y:S01]  /*0db0*/  SHF.R.U64 R9, R8, R21, R9 ;  /* 0x0000001508097219 */ /* 0x002fe20000001209 */
[----:B0-----:R-:W-:Y:S01]  /*0dc0*/  VIADD R10, R18, 0xffffffff ;  /* 0xffffffff120a7836 */ /* 0x001fe20000000000 */
[----:B------:R-:W-:Y:S01]  /*0dd0*/  SHF.L.U32 R7, R23, R22, RZ ;  /* 0x0000001617077219 */ /* 0x000fe200000006ff */
[----:B------:R-:W-:Y:S01]  /*0de0*/  IMAD.MOV.U32 R14, RZ, RZ, 0x1 ;  /* 0x00000001ff0e7424 */ /* 0x000fe200078e00ff */
[----:B------:R-:W-:Y:S01]  /*0df0*/  LOP3.LUT R8, R16, R13, RZ, 0xc0, !PT ;  /* 0x0000000d10087212 */ /* 0x000fe200078ec0ff */
[----:B------:R-:W-:Y:S01]  /*0e00*/  IMAD.MOV R11, RZ, RZ, -R9 ;  /* 0x000000ffff0b7224 */ /* 0x000fe200078e0a09 */
[----:B------:R-:W-:Y:S02]  /*0e10*/  SEL R12, R12, R29, !P3 ;  /* 0x0000001d0c0c7207 */ /* 0x000fe40005800000 */
[----:B------:R-:W-:Y:S01]  /*0e20*/  LOP3.LUT R10, R19, R10, RZ, 0xc0, !PT ;  /* 0x0000000a130a7212 */ /* 0x000fe200078ec0ff */
[----:B------:R-:W-:Y:S02]  /*0e30*/  IMAD R9, R7, R9, R8 ;  /* 0x0000000907097224 */ /* 0x000fe400078e0208 */
[----:B--2---:R-:W-:-:S02]  /*0e40*/  IMAD R7, R11, R24, R20 ;  /* 0x000000180b077224 */ /* 0x004fc400078e0214 */
[----:B---3--:R-:W-:Y:S02]  /*0e50*/  IMAD R12, R9, R25, R12 ;  /* 0x00000019090c7224 */ /* 0x008fe400078e020c */
[----:B------:R-:W-:-:S05]  /*0e60*/  IMAD R7, R7, R18, R10 ;  /* 0x0000001207077224 */ /* 0x000fca00078e020a */
[----:B------:R-:W-:Y:S02]  /*0e70*/  SEL R11, R7, R12, !P3 ;  /* 0x0000000c070b7207 */ /* 0x000fe40005800000 */
[----:B------:R-:W-:Y:S01]  /*0e80*/  SEL R10, R12, R7, !P3 ;  /* 0x000000070c0a7207 */ /* 0x000fe20005800000 */
[----:B------:R-:W-:-:S07]  /*0e90*/  IMAD.MOV.U32 R7, RZ, RZ, R28 ;  /* 0x000000ffff077224 */ /* 0x000fce00078e001c */
.L_x_8:
[----:B------:R-:W-:-:S08]  /*0ea0*/  NOP ;  /* 0x0000000000007918 */ /* 0x000fd00000000000 */
[----:B------:R-:W0:Y:S02]  /*0eb0*/  USETMAXREG.TRY_ALLOC.CTAPOOL UP0, 0xe8 ;  /* 0x000000e8000079c8 */ /* 0x000e240008000600 */
[----:B0-----:R-:W-:-:S13]  /*0ec0*/  PLOP3.LUT P0, PT, PT, PT, UP0, 0x80, 0x0 ;  /* 0x000000000000781c */ /* 0x001fda0003f0f008 */
[----:B------:R-:W-:Y:S05]  /*0ed0*/  @!P0 BRA `(.L_x_8) ;  /* 0xfffffffc00f08947 */ /* 0x000fea000383ffff */
[----:B------:R-:W-:Y:S01]  /*0ee0*/  ULDC.64 UR4, c[0x0][0x598] ;  /* 0x0001660000047ab9 */ /* 0x000fe20000000a00 */
[----:B------:R-:W-:Y:S01]  /*0ef0*/  ULDC.64 UR20, c[0x0][0x208] ;  /* 0x0000820000147ab9 */ /* 0x000fe20000000a00 */
[----:B------:R-:W-:-:S04]  /*0f00*/  ISETP.NE.U32.AND P0, PT, RZ, UR4, PT ;  /* 0x00000004ff007c0c */ /* 0x000fc8000bf05070 */
[----:B------:R-:W-:-:S13]  /*0f10*/  ISETP.NE.AND.EX P0, PT, RZ, UR5, PT, P0 ;  /* 0x00000005ff007c0c */ /* 0x000fda000bf05300 */
[----:B------:R-:W-:Y:S05]  /*0f20*/  @!P0 BRA `(.L_x_11) ;  /* 0x00000000001c8947 */ /* 0x000fea0003800000 */
[----:B------:R-:W0:Y:S02]  /*0f30*/  LDC.64 R8, c[0x0][0x598] ;  /* 0x00016600ff087b82 */ /* 0x000e240000000a00 */
[----:B0-----:R-:W2:Y:S02]  /*0f40*/  LDG.E.64 R8, desc[UR20][R8.64] ;  /* 0x0000001408087981 */ /* 0x001ea4000c1e1b00 */
[----:B--2---:R-:W-:-:S04]  /*0f50*/  ISETP.NE.U32.AND P0, PT, R8, RZ, PT ;  /* 0x000000ff0800720c */ /* 0x004fc80003f05070 */
[----:B------:R-:W-:-:S13]  /*0f60*/  ISETP.NE.AND.EX P0, PT, R9, RZ, PT, P0 ;  /* 0x000000ff0900720c */ /* 0x000fda0003f05300 */
[----:B------:R-:W-:Y:S05]  /*0f70*/  @!P0 BRA `(.L_x_11) ;  /* 0x0000000000088947 */ /* 0x000fea0003800000 */
[----:B------:R0:W5:Y:S01]  /*0f80*/  LD.E R8, desc[UR20][R8.64] ;  /* 0x0000001408087980 */ /* 0x000162000c101900 */
[----:B------:R-:W-:Y:S05]  /*0f90*/  BRA `(.L_x_12) ;  /* 0x0000000000207947 */ /* 0x000fea0003800000 */
.L_x_11:
[----:B------:R-:W-:Y:S02]  /*0fa0*/  ULDC.64 UR4, c[0x0][0x588] ;  /* 0x0001620000047ab9 */ /* 0x000fe40000000a00 */
[----:B------:R-:W-:-:S04]  /*0fb0*/  ISETP.NE.U32.AND P0, PT, RZ, UR4, PT ;  /* 0x00000004ff007c0c */ /* 0x000fc8000bf05070 */
[----:B------:R-:W-:-:S13]  /*0fc0*/  ISETP.NE.AND.EX P0, PT, RZ, UR5, PT, P0 ;  /* 0x00000005ff007c0c */ /* 0x000fda000bf05300 */
[----:B------:R-:W-:Y:S05]  /*0fd0*/  @!P0 BRA `(.L_x_13) ;  /* 0x00000000000c8947 */ /* 0x000fea0003800000 */
[----:B------:R-:W0:Y:S02]  /*0fe0*/  LDC.64 R8, c[0x0][0x588] ;  /* 0x00016200ff087b82 */ /* 0x000e240000000a00 */
[----:B0-----:R1:W5:Y:S01]  /*0ff0*/  LDG.E R8, desc[UR20][R8.64] ;  /* 0x0000001408087981 */ /* 0x001362000c1e1900 */
[----:B------:R-:W-:Y:S05]  /*1000*/  BRA `(.L_x_12) ;  /* 0x0000000000047947 */ /* 0x000fea0003800000 */
.L_x_13:
[----:B------:R-:W2:Y:S02]  /*1010*/  LDC R8, c[0x0][0x580] ;  /* 0x00016000ff087b82 */ /* 0x000ea40000000800 */
.L_x_12:
[----:B------:R-:W-:Y:S02]  /*1020*/  ULDC.64 UR4, c[0x0][0x5a0] ;  /* 0x0001680000047ab9 */ /* 0x000fe40000000a00 */
[----:B------:R-:W-:-:S04]  /*1030*/  ISETP.NE.U32.AND P0, PT, RZ, UR4, PT ;  /* 0x00000004ff007c0c */ /* 0x000fc8000bf05070 */
[----:B------:R-:W-:-:S13]  /*1040*/  ISETP.NE.AND.EX P0, PT, RZ, UR5, PT, P0 ;  /* 0x00000005ff007c0c */ /* 0x000fda000bf05300 */
[----:B------:R-:W-:Y:S05]  /*1050*/  @!P0 BRA `(.L_x_14) ;  /* 0x00000000001c8947 */ /* 0x000fea0003800000 */
[----:B------:R-:W3:Y:S02]  /*1060*/  LDC.64 R12, c[0x0][0x5a0] ;  /* 0x00016800ff0c7b82 */ /* 0x000ee40000000a00 */
[----:B---3--:R-:W3:Y:S02]  /*1070*/  LDG.E.64 R12, desc[UR20][R12.64] ;  /* 0x000000140c0c7981 */ /* 0x008ee4000c1e1b00 */
[----:B---3--:R-:W-:-:S04]  /*1080*/  ISETP.NE.U32.AND P0, PT, R12, RZ, PT ;  /* 0x000000ff0c00720c */ /* 0x008fc80003f05070 */
[----:B------:R-:W-:-:S13]  /*1090*/  ISETP.NE.AND.EX P0, PT, R13, RZ, PT, P0 ;  /* 0x000000ff0d00720c */ /* 0x000fda0003f05300 */
[----:B------:R-:W-:Y:S05]  /*10a0*/  @!P0 BRA `(.L_x_14) ;  /* 0x0000000000088947 */ /* 0x000fea0003800000 */
[----:B01----:R0:W5:Y:S01]  /*10b0*/  LD.E R9, desc[UR20][R12.64] ;  /* 0x000000140c097980 */ /* 0x003162000c101900 */
[----:B------:R-:W-:Y:S05]  /*10c0*/  BRA `(.L_x_15) ;  /* 0x0000000000207947 */ /* 0x000fea0003800000 */
.L_x_14:
[----:B------:R-:W-:Y:S02]  /*10d0*/  ULDC.64 UR4, c[0x0][0x590] ;  /* 0x0001640000047ab9 */ /* 0x000fe40000000a00 */
[----:B------:R-:W-:-:S04]  /*10e0*/  ISETP.NE.U32.AND P0, PT, RZ, UR4, PT ;  /* 0x00000004ff007c0c */ /* 0x000fc8000bf05070 */
[----:B------:R-:W-:-:S13]  /*10f0*/  ISETP.NE.AND.EX P0, PT, RZ, UR5, PT, P0 ;  /* 0x00000005ff007c0c */ /* 0x000fda000bf05300 */
[----:B------:R-:W-:Y:S05]  /*1100*/  @!P0 BRA `(.L_x_16) ;  /* 0x00000000000c8947 */ /* 0x000fea0003800000 */
[----:B------:R-:W0:Y:S02]  /*1110*/  LDC.64 R12, c[0x0][0x590] ;  /* 0x00016400ff0c7b82 */ /* 0x000e240000000a00 */
[----:B01----:R1:W5:Y:S01]  /*1120*/  LDG.E R9, desc[UR20][R12.64] ;  /* 0x000000140c097981 */ /* 0x003362000c1e1900 */
[----:B------:R-:W-:Y:S05]  /*1130*/  BRA `(.L_x_15) ;  /* 0x0000000000047947 */ /* 0x000fea0003800000 */
.L_x_16:
[----:B01----:R-:W3:Y:S02]  /*1140*/  LDC R9, c[0x0][0x584] ;  /* 0x00016100ff097b82 */ /* 0x003ee40000000800 */
.L_x_15:
[----:B------:R-:W-:-:S13]  /*1150*/  LOP3.LUT P0, RZ, R14, 0xff, RZ, 0xc0, !PT ;  /* 0x000000ff0eff7812 */ /* 0x000fda000780c0ff */
[----:B------:R-:W-:Y:S05]  /*1160*/  @!P0 EXIT ;  /* 0x000000000000894d */ /* 0x000fea0003800000 */
[----:B------:R-:W-:Y:S01]  /*1170*/  ULDC UR4, c[0x0][0x28c] ;  /* 0x0000a30000047ab9 */ /* 0x000fe20000000800 */
[----:B------:R-:W-:Y:S01]  /*1180*/  LOP3.LUT R144, R4, 0x1, RZ, 0xfc, !PT ;  /* 0x0000000104907812 */ /* 0x000fe200078efcff */
[----:B------:R-:W-:-:S04]  /*1190*/  UIADD3 UR4, UR4, 0x7f, URZ ;  /* 0x0000007f04047890 */ /* 0x000fc8000fffe03f */
[----:B------:R-:W-:-:S04]  /*11a0*/  USHF.R.S32.HI UR5, URZ, 0x1f, UR4 ;  /* 0x0000001f3f057899 */ /* 0x000fc80008011404 */
[----:B------:R-:W-:-:S03]  /*11b0*/  ULEA.HI UR5, UR5, UR4, URZ, 0x7 ;  /* 0x0000000405057291 */ /* 0x000fc6000f8f383f */
[----:B------:R-:W-:Y:S01]  /*11c0*/  UMOV UR4, URZ ;  /* 0x0000003f00047c82 */ /* 0x000fe20008000000 */
[----:B------:R-:W-:-:S03]  /*11d0*/  USHF.R.S32.HI UR9, URZ, 0x7, UR5 ;  /* 0x000000073f097899 */ /* 0x000fc60008011405 */
[----:B------:R-:W-:-:S09]  /*11e0*/  UMOV UR5, URZ ;  /* 0x0000003f00057c82 */ /* 0x000fd20008000000 */
.L_x_171:
[----:B01----:R-:W-:Y:S01]  /*11f0*/  LOP3.LUT R12, R0, 0x80, RZ, 0xc0, !PT ;  /* 0x00000080000c7812 */ /* 0x003fe200078ec0ff */
[----:B------:R-:W0:Y:S01]  /*1200*/  S2UR UR13, SR_CgaCtaId ;  /* 0x00000000000d79c3 */ /* 0x000e220000008800 */
[----:B------:R-:W-:Y:S01]  /*1210*/  UMOV UR12, 0x400 ;  /* 0x00000400000c7882 */ /* 0x000fe20000000000 */
[----:B------:R-:W-:Y:S01]  /*1220*/  UMOV UR6, URZ ;  /* 0x0000003f00067c82 */ /* 0x000fe20008000000 */
[----:B------:R-:W-:Y:S01]  /*1230*/  SHF.R.U32.HI R12, RZ, 0x7, R12 ;  /* 0x00000007ff0c7819 */ /* 0x000fe2000001160c */
[----:B------:R-:W-:Y:S01]  /*1240*/  UMOV UR7, URZ ;  /* 0x0000003f00077c82 */ /* 0x000fe20008000000 */
[----:B------:R-:W-:Y:S02]  /*1250*/  CS2R R20, SRZ ;  /* 0x0000000000147805 */ /* 0x000fe4000001ff00 */
[----:B------:R-:W-:Y:S02]  /*1260*/  CS2R R18, SRZ ;  /* 0x0000000000127805 */ /* 0x000fe4000001ff00 */
[----:B------:R-:W-:Y:S01]  /*1270*/  CS2R R22, SRZ ;  /* 0x0000000000167805 */ /* 0x000fe2000001ff00 */
[----:B------:R-:W1:Y:S01]  /*1280*/  LDC R13, c[0x0][0x28c] ;  /* 0x0000a300ff0d7b82 */ /* 0x000e620000000800 */
[----:B----4-:R-:W4:Y:S01]  /*1290*/  SHFL.IDX PT, R12, R12, RZ, 0x1f ;  /* 0x00001fff0c0c7589 */ /* 0x010f2200000e0000 */
[----:B------:R-:W-:-:S02]  /*12a0*/  CS2R R88, SRZ ;  /* 0x0000000000587805 */ /* 0x000fc4000001ff00 */
[----:B------:R-:W-:Y:S02]  /*12b0*/  CS2R R90, SRZ ;  /* 0x00000000005a7805 */ /* 0x000fe4000001ff00 */
[----:B------:R-:W-:Y:S02]  /*12c0*/  CS2R R92, SRZ ;  /* 0x00000000005c7805 */ /* 0x000fe4000001ff00 */
[----:B------:R-:W-:Y:S02]  /*12d0*/  CS2R R94, SRZ ;  /* 0x00000000005e7805 */ /* 0x000fe4000001ff00 */
[----:B------:R-:W-:Y:S02]  /*12e0*/  CS2R R98, SRZ ;  /* 0x0000000000627805 */ /* 0x000fe4000001ff00 */
[----:B------:R-:W-:Y:S02]  /*12f0*/  CS2R R96, SRZ ;  /* 0x0000000000607805 */ /* 0x000fe4000001ff00 */
        /* <DEDUP_REMOVED lines=16> */
[----:B-1----:R-:W-:Y:S02]  /*1400*/  ISETP.GE.AND P0, PT, R13, 0x1, PT ;  /* 0x000000010d00780c */ /* 0x002fe40003f06270 */
[----:B------:R-:W-:Y:S02]  /*1410*/  CS2R R132, SRZ ;  /* 0x0000000000847805 */ /* 0x000fe4000001ff00 */
[----:B----4-:R-:W-:-:S02]  /*1420*/  R2UR UR8, R12 ;  /* 0x000000000c0872ca */ /* 0x010fc400000e0000 */
[----:B------:R-:W-:Y:S02]  /*1430*/  CS2R R134, SRZ ;  /* 0x0000000000867805 */ /* 0x000fe4000001ff00 */
[----:B------:R-:W-:Y:S02]  /*1440*/  CS2R R136, SRZ ;  /* 0x0000000000887805 */ /* 0x000fe4000001ff00 */
[----:B------:R-:W-:Y:S02]  /*1450*/  CS2R R138, SRZ ;  /* 0x00000000008a7805 */ /* 0x000fe4000001ff00 */
[----:B------:R-:W-:Y:S02]  /*1460*/  CS2R R140, SRZ ;  /* 0x00000000008c7805 */ /* 0x000fe4000001ff00 */
[----:B------:R-:W-:Y:S01]  /*1470*/  CS2R R142, SRZ ;  /* 0x00000000008e7805 */ /* 0x000fe2000001ff00 */
[----:B------:R-:W-:Y:S01]  /*1480*/  IMAD.MOV.U32 R145, RZ, RZ, RZ ;  /* 0x000000ffff917224 */ /* 0x000fe200078e00ff */
[----:B------:R-:W-:Y:S01]  /*1490*/  CS2R R56, SRZ ;  /* 0x0000000000387805 */ /* 0x000fe2000001ff00 */
[----:B------:R-:W-:Y:S01]  /*14a0*/  IMAD.MOV.U32 R147, RZ, RZ, RZ ;  /* 0x000000ffff937224 */ /* 0x000fe200078e00ff */
[----:B------:R-:W-:Y:S01]  /*14b0*/  CS2R R58, SRZ ;  /* 0x00000000003a7805 */ /* 0x000fe2000001ff00 */
[----:B------:R-:W-:Y:S01]  /*14c0*/  IMAD.U32 R16, RZ, RZ, UR4 ;  /* 0x00000004ff107e24 */ /* 0x000fe2000f8e00ff */
[----:B------:R-:W-:-:S02]  /*14d0*/  CS2R R60, SRZ ;  /* 0x00000000003c7805 */ /* 0x000fc4000001ff00 */
[----:B------:R-:W-:Y:S01]  /*14e0*/  CS2R R62, SRZ ;  /* 0x00000000003e7805 */ /* 0x000fe2000001ff00 */
[----:B------:R-:W-:Y:S01]  /*14f0*/  ULEA.HI UR10, UR8, UR8, URZ, 0x1 ;  /* 0x00000008080a7291 */ /* 0x000fe2000f8f083f */
[----:B------:R-:W-:Y:S02]  /*1500*/  CS2R R64, SRZ ;  /* 0x0000000000407805 */ /* 0x000fe4000001ff00 */
[----:B------:R-:W-:Y:S02]  /*1510*/  CS2R R66, SRZ ;  /* 0x0000000000427805 */ /* 0x000fe4000001ff00 */
[----:B------:R-:W-:Y:S01]  /*1520*/  CS2R R68, SRZ ;  /* 0x0000000000447805 */ /* 0x000fe2000001ff00 */
[----:B------:R-:W-:Y:S01]  /*1530*/  ULOP3.LUT UR11, UR10, 0x7fffe, URZ, 0xc0, !UPT ;  /* 0x0007fffe0a0b7892 */ /* 0x000fe2000f8ec03f */
[----:B------:R-:W-:Y:S01]  /*1540*/  CS2R R70, SRZ ;  /* 0x0000000000467805 */ /* 0x000fe2000001ff00 */
[----:B0-----:R-:W-:Y:S01]  /*1550*/  ULEA UR10, UR13, UR12, 0x18 ;  /* 0x0000000c0d0a7291 */ /* 0x001fe2000f8ec03f */
[----:B------:R-:W-:Y:S01]  /*1560*/  CS2R R72, SRZ ;  /* 0x0000000000487805 */ /* 0x000fe2000001ff00 */
[----:B------:R-:W-:Y:S01]  /*1570*/  UIADD3 UR11, UR8, -UR11, URZ ;  /* 0x8000000b080b7290 */ /* 0x000fe2000fffe03f */
[----:B------:R-:W-:Y:S01]  /*1580*/  CS2R R74, SRZ ;  /* 0x00000000004a7805 */ /* 0x000fe2000001ff00 */
[----:B------:R-:W-:Y:S01]  /*1590*/  UMOV UR12, UR5 ;  /* 0x00000005000c7c82 */ /* 0x000fe20008000000 */
[----:B------:R-:W-:Y:S01]  /*15a0*/  UMOV UR8, URZ ;  /* 0x0000003f00087c82 */ /* 0x000fe20008000000 */
[----:B------:R-:W-:Y:S01]  /*15b0*/  ULEA UR11, UR11, UR10, 0xd ;  /* 0x0000000a0b0b7291 */ /* 0x000fe2000f8e683f */
[----:B------:R-:W-:-:S02]  /*15c0*/  CS2R R76, SRZ ;  /* 0x00000000004c7805 */ /* 0x000fc4000001ff00 */
[----:B------:R-:W-:Y:S02]  /*15d0*/  CS2R R78, SRZ ;  /* 0x00000000004e7805 */ /* 0x000fe4000001ff00 */
[----:B------:R-:W-:Y:S01]  /*15e0*/  CS2R R80, SRZ ;  /* 0x0000000000507805 */ /* 0x000fe2000001ff00 */
[----:B------:R-:W-:Y:S01]  /*15f0*/  UIADD3 UR11, UR11, 0x100, URZ ;  /* 0x000001000b0b7890 */ /* 0x000fe2000fffe03f */
[----:B------:R-:W-:Y:S02]  /*1600*/  CS2R R82, SRZ ;  /* 0x0000000000527805 */ /* 0x000fe4000001ff00 */
[----:B------:R-:W-:Y:S02]  /*1610*/  CS2R R84, SRZ ;  /* 0x0000000000547805 */ /* 0x000fe4000001ff00 */
[----:B------:R-:W-:Y:S01]  /*1620*/  CS2R R86, SRZ ;  /* 0x0000000000567805 */ /* 0x000fe2000001ff00 */
[----:B------:R-:W-:Y:S01]  /*1630*/  USHF.R.U32.HI UR11, URZ, 0x4, UR11 ;  /* 0x000000043f0b7899 */ /* 0x000fe2000801160b */
[----:B------:R-:W-:-:S02]  /*1640*/  CS2R R24, SRZ ;  /* 0x0000000000187805 */ /* 0x000fc4000001ff00 */
[----:B------:R-:W-:Y:S02]  /*1650*/  CS2R R26, SRZ ;  /* 0x00000000001a7805 */ /* 0x000fe4000001ff00 */
[----:B------:R-:W-:Y:S01]  /*1660*/  CS2R R28, SRZ ;  /* 0x00000000001c7805 */ /* 0x000fe2000001ff00 */
[----:B------:R-:W-:Y:S01]  /*1670*/  ULOP3.LUT UR11, UR11, 0x3fff, URZ, 0xc0, !UPT ;  /* 0x00003fff0b0b7892 */ /* 0x000fe2000f8ec03f */
        /* <DEDUP_REMOVED lines=12> */
[----:B------:R-:W-:Y:S01]  /*1740*/  CS2R R54, SRZ ;  /* 0x0000000000367805 */ /* 0x000fe2000001ff00 */
[----:B--23--:R-:W-:Y:S06]  /*1750*/  @!P0 BRA `(.L_x_17) ;  /* 0x0000000800a08947 */ /* 0x00cfec0003800000 */
[----:B------:R-:W-:-:S13]  /*1760*/  ISETP.NE.AND P1, PT, R144, 0x3, PT ;  /* 0x000000039000780c */ /* 0x000fda0003f25270 */
[----:B------:R-:W-:Y:S05]  /*1770*/  @!P1 BRA `(.L_x_18) ;  /* 0x0000000000049947 */ /* 0x000fea0003800000 */
[----:B------:R-:W-:Y:S01]  /*1780*/  BPT.TRAP 0x1 ;  /* 0x000000040000795c */ /* 0x000fe20000300000 */
.L_x_18:
[----:B------:R-:W-:Y:S01]  /*1790*/  ULEA UR6, UR5, UR10, 0x3 ;  /* 0x0000000a05067291 */ /* 0x000fe2000f8e183f */
[----:B------:R-:W-:-:S05]  /*17a0*/  IMAD.U32 R12, RZ, RZ, UR4 ;  /* 0x00000004ff0c7e24 */ /* 0x000fca000f8e00ff */
[----:B------:R-:W-:-:S04]  /*17b0*/  SHF.L.U32 R12, R12, 0x1f, RZ ;  /* 0x0000001f0c0c7819 */ /* 0x000fc800000006ff */
[----:B------:R0:W1:Y:S01]  /*17c0*/  SYNCS.PHASECHK.TRANS64.TRYWAIT P0, [UR6], R12 ;  /* 0x0000000cff0075a7 */ /* 0x0000620008000146 */
[----:B------:R-:W-:Y:S05]  /*17d0*/  @!P1 BRA `(.L_x_19) ;  /* 0x0000000000049947 */ /* 0x000fea0003800000 */
[----:B------:R-:W-:Y:S01]  /*17e0*/  BPT.TRAP 0x1 ;  /* 0x000000040000795c */ /* 0x000fe20000300000 */
.L_x_19:
[----:B-1----:R-:W-:Y:S05]  /*17f0*/  @P0 BRA `(.L_x_20) ;  /* 0x0000000000080947 */ /* 0x002fea0003800000 */
[----:B------:R-:W1:Y:S02]  /*1800*/  SYNCS.PHASECHK.TRANS64.TRYWAIT P0, [UR6], R12 ;  /* 0x0000000cff0075a7 */ /* 0x000e640008000146 */
[----:B-1----:R-:W-:Y:S05]  /*1810*/  @!P0 BRA `(.L_x_21) ;  /* 0x0000008000908947 */ /* 0x002fea0003800000 */
.L_x_20:
[----:B------:R-:W-:Y:S01]  /*1820*/  UIADD3 UR6, UR10, 0x28100, URZ ;  /* 0x000281000a067890 */ /* 0x000fe2000fffe03f */
[----:B------:R-:W-:Y:S01]  /*1830*/  WARPGROUP.ARRIVE ;  /* 0x00000000000079c5 */ /* 0x000fe20000000000 */
[----:B------:R-:W-:Y:S01]  /*1840*/  ULOP3.LUT UR8, UR11, 0x10000, URZ, 0xfc, !UPT ;  /* 0x000100000b087892 */ /* 0x000fe2000f8efc3f */
[----:B------:R-:W-:Y:S01]  /*1850*/  CS2R R20, SRZ ;  /* 0x0000000000147805 */ /* 0x000fe2000001ff00 */
[----:B------:R-:W-:Y:S01]  /*1860*/  USHF.R.U32.HI UR6, URZ, 0x4, UR6 ;  /* 0x000000043f067899 */ /* 0x000fe20008011606 */
[----:B------:R-:W-:Y:S01]  /*1870*/  CS2R R18, SRZ ;  /* 0x0000000000127805 */ /* 0x000fe2000001ff00 */
[----:B------:R-:W-:Y:S01]  /*1880*/  ULEA UR8, UR5, UR8, 0xb ;  /* 0x0000000805087291 */ /* 0x000fe2000f8e583f */
[----:B------:R-:W-:Y:S01]  /*1890*/  CS2R R22, SRZ ;  /* 0x0000000000167805 */ /* 0x000fe2000001ff00 */
[----:B------:R-:W-:Y:S01]  /*18a0*/  ULOP3.LUT UR6, UR6, 0x3fff, URZ, 0xc0, !UPT ;  /* 0x00003fff06067892 */ /* 0x000fe2000f8ec03f */
[----:B------:R-:W-:Y:S01]  /*18b0*/  CS2R R88, SRZ ;  /* 0x0000000000587805 */ /* 0x000fe2000001ff00 */
[----:B------:R-:W-:Y:S01]  /*18c0*/  UMOV UR13, 0x40000040 ;  /* 0x40000040000d7882 */ /* 0x000fe20000000000 */
[----:B------:R-:W-:Y:S01]  /*18d0*/  UMOV UR15, 0x40000040 ;  /* 0x40000040000f7882 */ /* 0x000fe20000000000 */
[----:B------:R-:W-:Y:S01]  /*18e0*/  ULOP3.LUT UR6, UR6, 0x10000, URZ, 0xfc, !UPT ;  /* 0x0001000006067892 */ /* 0x000fe2000f8efc3f */
[----:B------:R-:W-:Y:S01]  /*18f0*/  CS2R R90, SRZ ;  /* 0x00000000005a7805 */ /* 0x000fe2000001ff00 */
[----:B------:R-:W-:Y:S01]  /*1900*/  UMOV UR12, UR8 ;  /* 0x00000008000c7c82 */ /* 0x000fe20008000000 */
[----:B------:R-:W-:Y:S01]  /*1910*/  CS2R R92, SRZ ;  /* 0x00000000005c7805 */ /* 0x000fe2000001ff00 */
[----:B------:R-:W-:Y:S01]  /*1920*/  ULEA UR7, UR5, UR6, 0x9 ;  /* 0x0000000605077291 */ /* 0x000fe2000f8e483f */
[----:B------:R-:W-:Y:S01]  /*1930*/  CS2R R94, SRZ ;  /* 0x00000000005e7805 */ /* 0x000fe2000001ff00 */
[----:B------:R-:W-:Y:S01]  /*1940*/  UIADD3 UR6, UR8, 0x400, URZ ;  /* 0x0000040008067890 */ /* 0x000fe2000fffe03f */
[----:B------:R-:W-:-:S02]  /*1950*/  CS2R R98, SRZ ;  /* 0x0000000000627805 */ /* 0x000fc4000001ff00 */
[----:B------:R-:W-:Y:S02]  /*1960*/  CS2R R96, SRZ ;  /* 0x0000000000607805 */ /* 0x000fe4000001ff00 */
[----:B------:R-:W-:Y:S02]  /*1970*/  CS2R R100, SRZ ;  /* 0x0000000000647805 */ /* 0x000fe4000001ff00 */
[----:B------:R-:W-:Y:S01]  /*1980*/  CS2R R102, SRZ ;  /* 0x0000000000667805 */ /* 0x000fe2000001ff00 */
[----:B------:R-:W-:Y:S01]  /*1990*/  UMOV UR14, UR7 ;  /* 0x00000007000e7c82 */ /* 0x000fe20008000000 */
[----:B------:R-:W-:Y:S01]  /*19a0*/  CS2R R104, SRZ ;  /* 0x0000000000687805 */ /* 0x000fe2000001ff00 */
[----:B------:R-:W-:Y:S01]  /*19b0*/  QGMMA.64x64x32.F32.E4M3.E4M3 R56, gdesc[UR12], RZ, !UPT ;  /* 0x00e000000c3879f3 */ /* 0x000fe2000c7008ff */
[----:B------:R-:W-:Y:S01]  /*19c0*/  UMOV UR12, UR6 ;  /* 0x00000006000c7c82 */ /* 0x000fe20008000000 */
[----:B------:R-:W-:Y:S01]  /*19d0*/  UMOV UR13, 0x40000040 ;  /* 0x40000040000d7882 */ /* 0x000fe20000000000 */
[----:B------:R-:W-:Y:S01]  /*19e0*/  UIADD3 UR6, UR8, 0x402, URZ ;  /* 0x0000040208067890 */ /* 0x000fe2000fffe03f */
[----:B------:R-:W-:Y:S01]  /*19f0*/  QGMMA.64x64x32.F32.E4M3.E4M3 R24, gdesc[UR12], RZ, !UPT ;  /* 0x00e000000c1879f3 */ /* 0x000fe2000c7008ff */
[----:B------:R-:W-:Y:S01]  /*1a00*/  UIADD3 UR12, UR8, 0x2, URZ ;  /* 0x00000002080c7890 */ /* 0x000fe2000fffe03f */
[----:B------:R-:W-:Y:S01]  /*1a10*/  CS2R R106, SRZ ;  /* 0x00000000006a7805 */ /* 0x000fe2000001ff00 */
[----:B------:R-:W-:Y:S01]  /*1a20*/  UIADD3 UR14, UR7, 0x2, URZ ;  /* 0x00000002070e7890 */ /* 0x000fe2000fffe03f */
[----:B------:R-:W-:Y:S01]  /*1a30*/  CS2R R110, SRZ ;  /* 0x00000000006e7805 */ /* 0x000fe2000001ff00 */
[----:B------:R-:W-:Y:S01]  /*1a40*/  UMOV UR13, 0x40000040 ;  /* 0x40000040000d7882 */ /* 0x000fe20000000000 */
[----:B------:R-:W-:Y:S01]  /*1a50*/  UMOV UR15, 0x40000040 ;  /* 0x40000040000f7882 */ /* 0x000fe20000000000 */
        /* <DEDUP_REMOVED lines=16> */
[----:B------:R-:W-:Y:S01]  /*1b60*/  CS2R R142, SRZ ;  /* 0x00000000008e7805 */ /* 0x000fe2000001ff00 */
[----:B------:R-:W-:Y:S02]  /*1b70*/  IMAD.MOV.U32 R145, RZ, RZ, RZ ;  /* 0x000000ffff917224 */ /* 0x000fe400078e00ff */
[----:B------:R-:W-:Y:S01]  /*1b80*/  IMAD.MOV.U32 R147, RZ, RZ, RZ ;  /* 0x000000ffff937224 */ /* 0x000fe200078e00ff */
[----:B------:R-:W-:Y:S01]  /*1b90*/  QGMMA.64x64x32.F32.E4M3.E4M3 R56, gdesc[UR12], R56 ;  /* 0x00e000000c3879f3 */ /* 0x000fe20008700838 */
[----:B------:R-:W-:Y:S01]  /*1ba0*/  UMOV UR12, UR6 ;  /* 0x00000006000c7c82 */ /* 0x000fe20008000000 */
[----:B------:R-:W-:Y:S01]  /*1bb0*/  UMOV UR13, 0x40000040 ;  /* 0x40000040000d7882 */ /* 0x000fe20000000000 */
[----:B------:R-:W-:Y:S01]  /*1bc0*/  UIADD3 UR6, UR8, 0x404, URZ ;  /* 0x0000040408067890 */ /* 0x000fe2000fffe03f */
[----:B------:R-:W-:Y:S01]  /*1bd0*/  QGMMA.64x64x32.F32.E4M3.E4M3 R24, gdesc[UR12], R24 ;  /* 0x00e000000c1879f3 */ /* 0x000fe20008700818 */
[----:B------:R-:W-:-:S02]  /*1be0*/  UIADD3 UR12, UR8, 0x4, URZ ;  /* 0x00000004080c7890 */ /* 0x000fc4000fffe03f */
[----:B------:R-:W-:Y:S01]  /*1bf0*/  UIADD3 UR14, UR7, 0x4, URZ ;  /* 0x00000004070e7890 */ /* 0x000fe2000fffe03f */
[----:B------:R-:W-:Y:S01]  /*1c00*/  UMOV UR13, 0x40000040 ;  /* 0x40000040000d7882 */ /* 0x000fe20000000000 */
[----:B------:R-:W-:-:S07]  /*1c10*/  UMOV UR15, 0x40000040 ;  /* 0x40000040000f7882 */ /* 0x000fce0000000000 */
[----:B------:R-:W-:Y:S01]  /*1c20*/  QGMMA.64x64x32.F32.E4M3.E4M3 R56, gdesc[UR12], R56 ;  /* 0x00e000000c3879f3 */ /* 0x000fe20008700838 */
[----:B------:R-:W-:Y:S01]  /*1c30*/  UMOV UR12, UR6 ;  /* 0x00000006000c7c82 */ /* 0x000fe20008000000 */
[----:B------:R-:W-:Y:S01]  /*1c40*/  UMOV UR13, 0x40000040 ;  /* 0x40000040000d7882 */ /* 0x000fe20000000000 */
[----:B------:R-:W-:Y:S01]  /*1c50*/  UMOV UR6, 0x4 ;  /* 0x0000000400067882 */ /* 0x000fe20000000000 */
[----:B------:R-:W-:Y:S01]  /*1c60*/  QGMMA.64x64x32.F32.E4M3.E4M3 R24, gdesc[UR12], R24 ;  /* 0x00e000000c1879f3 */ /* 0x000fe20008700818 */
[----:B------:R-:W-:Y:S02]  /*1c70*/  UIADD3 UR14, UR7, 0x6, URZ ;  /* 0x00000006070e7890 */ /* 0x000fe4000fffe03f */
[----:B------:R-:W-:Y:S01]  /*1c80*/  UIADD3 UR12, UR8, 0x6, URZ ;  /* 0x00000006080c7890 */ /* 0x000fe2000fffe03f */
[----:B------:R-:W-:Y:S01]  /*1c90*/  ULDC UR7, c[0x0][0x50c] ;  /* 0x0001430000077ab9 */ /* 0x000fe20000000800 */
[----:B------:R-:W-:Y:S02]  /*1ca0*/  UIADD3 UR8, UR8, 0x406, URZ ;  /* 0x0000040608087890 */ /* 0x000fe4000fffe03f */
[----:B------:R-:W-:Y:S01]  /*1cb0*/  UISETP.NE.AND UP0, UPT, UR7, 0x4, UPT ;  /* 0x000000040700788c */ /* 0x000fe2000bf05270 */
[----:B------:R-:W-:Y:S01]  /*1cc0*/  UMOV UR13, 0x40000040 ;  /* 0x40000040000d7882 */ /* 0x000fe20000000000 */
[----:B------:R-:W-:-:S02]  /*1cd0*/  UMOV UR15, 0x40000040 ;  /* 0x40000040000f7882 */ /* 0x000fc40000000000 */
[----:B------:R-:W-:-:S06]  /*1ce0*/  USEL UR7, URZ, 0x1, UP0 ;  /* 0x000000013f077887 */ /* 0x000fcc0008000000 */
[----:B------:R-:W-:Y:S01]  /*1cf0*/  ISETP.NE.AND P0, PT, RZ, UR7, PT ;  /* 0x00000007ff007c0c */ /* 0x000fe2000bf05270 */
[----:B------:R-:W-:Y:S01]  /*1d00*/  QGMMA.64x64x32.F32.E4M3.E4M3 R56, gdesc[UR12], R56 ;  /* 0x00e000000c3879f3 */ /* 0x000fe20008700838 */
[----:B------:R-:W-:Y:S01]  /*1d10*/  UMOV UR12, UR8 ;  /* 0x00000008000c7c82 */ /* 0x000fe20008000000 */
[----:B------:R-:W-:Y:S02]  /*1d20*/  UMOV UR13, 0x40000040 ;  /* 0x40000040000d7882 */ /* 0x000fe40000000000 */
[----:B------:R-:W-:Y:S08]  /*1d30*/  QGMMA.64x64x32.F32.E4M3.E4M3 R24, gdesc[UR12], R24, gsb0 ;  /* 0x00e000000c1879f3 */ /* 0x000ff00008000818 */
[----:B------:R-:W-:Y:S05]  /*1d40*/  @!P0 BRA `(.L_x_22) ;  /* 0x0000000400088947 */ /* 0x000fea0003800000 */
[----:B------:R-:W-:Y:S02]  /*1d50*/  WARPGROUP.DEPBAR.LE gsb0, 0x0 ;  /* 0x00008000000079c5 */ /* 0x000fe40000010000 */
[----:B------:R-:W-:-:S01]  /*1d60*/  FADD R147, RZ, R56 ;  /* 0x00000038ff937221 */ /* 0x000fc20000000000 */
[----:B------:R-:W-:Y:S01]  /*1d70*/  FADD R142, RZ, R57 ;  /* 0x00000039ff8e7221 */ /* 0x000fe20000000000 */
        /* <DEDUP_REMOVED lines=62> */
[----:B------:R-:W-:-:S06]  /*2160*/  UMOV UR6, URZ ;  /* 0x0000003f00067c82 */ /* 0x000fcc0008000000 */
.L_x_22:
[----:B------:R-:W-:-:S04]  /*2170*/  UIADD3 UR12, UR5, 0x1, URZ ;  /* 0x00000001050c7890 */ /* 0x000fc8000fffe03f */
[----:B------:R-:W-:-:S04]  /*2180*/  UISETP.NE.AND UP0, UPT, UR12, 0x5, UPT ;  /* 0x000000050c00788c */ /* 0x000fc8000bf05270 */
[----:B------:R-:W-:Y:S02]  /*2190*/  USEL UR8, URZ, 0x1, UP0 ;  /* 0x000000013f087887 */ /* 0x000fe40008000000 */
[----:B------:R-:W-:Y:S02]  /*21a0*/  USEL UR12, UR12, URZ, UP0 ;  /* 0x0000003f0c0c7287 */ /* 0x000fe40008000000 */
[----:B------:R-:W-:-:S06]  /*21b0*/  ULOP3.LUT UR8, UR4, UR8, URZ, 0x3c, !UPT ;  /* 0x0000000804087292 */ /* 0x000fcc000f8e3c3f */
[----:B------:R-:W-:Y:S01]  /*21c0*/  IMAD.U32 R16, RZ, RZ, UR8 ;  /* 0x00000008ff107e24 */ /* 0x000fe2000f8e00ff */
[----:B------:R-:W-:-:S06]  /*21d0*/  UMOV UR8, 0x1 ;  /* 0x0000000100087882 */ /* 0x000fcc0000000000 */
.L_x_17:
[----:B------:R-:W-:-:S04]  /*21e0*/  UISETP.LT.AND UP0, UPT, UR9, 0x1, UPT ;  /* 0x000000010900788c */ /* 0x000fc8000bf01270 */
[----:B------:R-:W-:-:S04]  /*21f0*/  USEL UR13, UR9, 0x1, UP0 ;  /* 0x00000001090d7887 */ /* 0x000fc80008000000 */
[----:B------:R-:W-:-:S04]  /*2200*/  UIADD3 UR13, UR9, -UR13, URZ ;  /* 0x8000000d090d7290 */ /* 0x000fc8000fffe03f */
[----:B------:R-:W-:-:S06]  /*2210*/  UISETP.GE.AND UP0, UPT, UR13, 0x1, UPT ;  /* 0x000000010d00788c */ /* 0x000fcc000bf06270 */
[----:B------:R-:W-:-:S13]  /*2220*/  PLOP3.LUT P0, PT, PT, PT, UP0, 0x80, 0x0 ;  /* 0x000000000000781c */ /* 0x000fda0003f0f008 */
[----:B------:R-:W-:Y:S05]  /*2230*/  @!P0 BRA `(.L_x_23) ;  /* 0x0000000800788947 */ /* 0x000fea0003800000 */
[----:B01----:R-:W-:Y:S01]  /*2240*/  IMAD.U32 R12, RZ, RZ, UR13 ;  /* 0x0000000dff0c7e24 */ /* 0x003fe2000f8e00ff */
[----:B------:R-:W-:Y:S01]  /*2250*/  ULDC UR14, c[0x0][0x50c] ;  /* 0x00014300000e7ab9 */ /* 0x000fe20000000800 */
[----:B------:R-:W-:-:S07]  /*2260*/  IMAD.U32 R13, RZ, RZ, UR5 ;  /* 0x00000005ff0d7e24 */ /* 0x000fce000f8e00ff */
.L_x_31:
[----:B------:R-:W-:-:S13]  /*2270*/  ISETP.NE.AND P1, PT, R144, 0x3, PT ;  /* 0x000000039000780c */ /* 0x000fda0003f25270 */
[----:B------:R-:W-:Y:S05]  /*2280*/  @!P1 BRA `(.L_x_24) ;  /* 0x0000000000049947 */ /* 0x000fea0003800000 */
[----:B------:R-:W-:Y:S01]  /*2290*/  BPT.TRAP 0x1 ;  /* 0x000000040000795c */ /* 0x000fe20000300000 */
.L_x_24:
[----:B------:R-:W0:Y:S01]  /*22a0*/  S2UR UR13, SR_CgaCtaId ;  /* 0x00000000000d79c3 */ /* 0x000e220000008800 */
[----:B------:R-:W-:Y:S01]  /*22b0*/  UMOV UR10, 0x400 ;  /* 0x00000400000a7882 */ /* 0x000fe20000000000 */
[----:B------:R-:W-:Y:S01]  /*22c0*/  SHF.L.U32 R14, R16, 0x1f, RZ ;  /* 0x0000001f100e7819 */ /* 0x000fe200000006ff */
[----:B0-----:R-:W-:-:S04]  /*22d0*/  ULEA UR10, UR13, UR10, 0x18 ;  /* 0x0000000a0d0a7291 */ /* 0x001fc8000f8ec03f */
[----:B------:R-:W-:-:S09]  /*22e0*/  ULEA UR13, UR12, UR10, 0x3 ;  /* 0x0000000a0c0d7291 */ /* 0x000fd2000f8e183f */
[----:B------:R0:W1:Y:S01]  /*22f0*/  SYNCS.PHASECHK.TRANS64.TRYWAIT P0, [UR13], R14 ;  /* 0x0000000eff0075a7 */ /* 0x000062000800014d */
[----:B------:R-:W-:Y:S05]  /*2300*/  @!P1 BRA `(.L_x_25) ;  /* 0x0000000000049947 */ /* 0x000fea0003800000 */
[----:B------:R-:W-:Y:S01]  /*2310*/  BPT.TRAP 0x1 ;  /* 0x000000040000795c */ /* 0x000fe20000300000 */
.L_x_25:
[----:B-1----:R-:W-:Y:S05]  /*2320*/  @P0 BRA `(.L_x_26) ;  /* 0x0000000000080947 */ /* 0x002fea0003800000 */
[----:B------:R-:W1:Y:S02]  /*2330*/  SYNCS.PHASECHK.TRANS64.TRYWAIT P0, [UR13], R14 ;  /* 0x0000000eff0075a7 */ /* 0x000e64000800014d */
[----:B-1----:R-:W-:Y:S05]  /*2340*/  @!P0 BRA `(.L_x_27) ;  /* 0x0000007400dc8947 */ /* 0x002fea0003800000 */
.L_x_26:
[----:B------:R-:W-:Y:S01]  /*2350*/  UIADD3 UR13, UR10, 0x28100, URZ ;  /* 0x000281000a0d7890 */ /* 0x000fe2000fffe03f */
[----:B------:R-:W-:Y:S01]  /*2360*/  WARPGROUP.ARRIVE ;  /* 0x00000000000079c5 */ /* 0x000fe20000000000 */
[----:B------:R-:W-:Y:S02]  /*2370*/  UISETP.NE.AND UP0, UPT, UR7, URZ, UPT ;  /* 0x0000003f0700728c */ /* 0x000fe4000bf05270 */
[----:B------:R-:W-:Y:S02]  /*2380*/  USHF.R.U32.HI UR13, URZ, 0x4, UR13 ;  /* 0x000000043f0d7899 */ /* 0x000fe4000801160d */
[----:B------:R-:W-:Y:S02]  /*2390*/  USEL UR8, UR8, URZ, !UP0 ;  /* 0x0000003f08087287 */ /* 0x000fe4000c000000 */
[----:B------:R-:W-:Y:S02]  /*23a0*/  ULOP3.LUT UR13, UR13, 0x3fff, URZ, 0xc0, !UPT ;  /* 0x00003fff0d0d7892 */ /* 0x000fe4000f8ec03f */
[----:B------:R-:W-:-:S02]  /*23b0*/  ULOP3.LUT UR7, UR11, 0x10000, URZ, 0xfc, !UPT ;  /* 0x000100000b077892 */ /* 0x000fc4000f8efc3f */
[----:B------:R-:W-:Y:S02]  /*23c0*/  ULOP3.LUT UR13, UR13, 0x10000, URZ, 0xfc, !UPT ;  /* 0x000100000d0d7892 */ /* 0x000fe4000f8efc3f */
[----:B------:R-:W-:Y:S02]  /*23d0*/  UISETP.NE.U32.AND UP0, UPT, UR8, URZ, UPT ;  /* 0x0000003f0800728c */ /* 0x000fe4000bf05070 */
[----:B------:R-:W-:Y:S02]  /*23e0*/  ULEA UR8, UR12, UR7, 0xb ;  /* 0x000000070c087291 */ /* 0x000fe4000f8e583f */
[----:B------:R-:W-:Y:S02]  /*23f0*/  ULEA UR7, UR12, UR13, 0x9 ;  /* 0x0000000d0c077291 */ /* 0x000fe4000f8e483f */
[----:B------:R-:W-:Y:S01]  /*2400*/  UIADD3 UR13, UR8, 0x400, URZ ;  /* 0x00000400080d7890 */ /* 0x000fe2000fffe03f */
[----:B------:R-:W-:Y:S02]  /*2410*/  UMOV UR17, 0x40000040 ;  /* 0x4000004000117882 */ /* 0x000fe40000000000 */
[----:B------:R-:W-:Y:S01]  /*2420*/  UMOV UR16, UR8 ;  /* 0x0000000800107c82 */ /* 0x000fe20008000000 */
[----:B------:R-:W-:Y:S01]  /*2430*/  UMOV UR19, 0x40000040 ;  /* 0x4000004000137882 */ /* 0x000fe20000000000 */
[----:B------:R-:W-:Y:S01]  /*2440*/  UMOV UR18, UR7 ;  /* 0x0000000700127c82 */ /* 0x000fe20008000000 */
[----:B------:R-:W-:Y:S01]  /*2450*/  UIADD3 UR6, UR6, 0x4, URZ ;  /* 0x0000000406067890 */ /* 0x000fe2000fffe03f */
[----:B------:R-:W-:Y:S01]  /*2460*/  QGMMA.64x64x32.F32.E4M3.E4M3 R56, gdesc[UR16], R56, UP0 ;  /* 0x00e00000103879f3 */ /* 0x000fe2000bf00838 */
[----:B------:R-:W-:Y:S01]  /*2470*/  UMOV UR16, UR13 ;  /* 0x0000000d00107c82 */ /* 0x000fe20008000000 */
[----:B------:R-:W-:Y:S01]  /*2480*/  UMOV UR17, 0x40000040 ;  /* 0x4000004000117882 */ /* 0x000fe20000000000 */
[----:B------:R-:W-:Y:S01]  /*2490*/  UIADD3 UR13, UR8, 0x402, URZ ;  /* 0x00000402080d7890 */ /* 0x000fe2000fffe03f */
[----:B------:R-:W-:Y:S01]  /*24a0*/  QGMMA.64x64x32.F32.E4M3.E4M3 R24, gdesc[UR16], R24, UP0 ;  /* 0x00e00000101879f3 */ /* 0x000fe2000bf00818 */
[----:B------:R-:W-:-:S02]  /*24b0*/  UIADD3 UR16, UR8, 0x2, URZ ;  /* 0x0000000208107890 */ /* 0x000fc4000fffe03f */
[----:B------:R-:W-:Y:S01]  /*24c0*/  UIADD3 UR18, UR7, 0x2, URZ ;  /* 0x0000000207127890 */ /* 0x000fe2000fffe03f */
[----:B------:R-:W-:Y:S01]  /*24d0*/  UMOV UR17, 0x40000040 ;  /* 0x4000004000117882 */ /* 0x000fe20000000000 */
[----:B------:R-:W-:Y:S01]  /*24e0*/  UMOV UR19, 0x40000040 ;  /* 0x4000004000137882 */ /* 0x000fe20000000000 */
[----:B------:R-:W-:-:S06]  /*24f0*/  UISETP.NE.AND UP0, UPT, UR6, UR14, UPT ;  /* 0x0000000e0600728c */ /* 0x000fcc000bf05270 */
[----:B------:R-:W-:Y:S01]  /*2500*/  QGMMA.64x64x32.F32.E4M3.E4M3 R56, gdesc[UR16], R56 ;  /* 0x00e00000103879f3 */ /* 0x000fe20008700838 */
[----:B------:R-:W-:Y:S01]  /*2510*/  UMOV UR16, UR13 ;  /* 0x0000000d00107c82 */ /* 0x000fe20008000000 */
[----:B------:R-:W-:Y:S01]  /*2520*/  UMOV UR17, 0x40000040 ;  /* 0x4000004000117882 */ /* 0x000fe20000000000 */
[----:B------:R-:W-:Y:S01]  /*2530*/  UIADD3 UR13, UR8, 0x404, URZ ;  /* 0x00000404080d7890 */ /* 0x000fe2000fffe03f */
[----:B------:R-:W-:Y:S01]  /*2540*/  QGMMA.64x64x32.F32.E4M3.E4M3 R24, gdesc[UR16], R24 ;  /* 0x00e00000101879f3 */ /* 0x000fe20008700818 */
[----:B------:R-:W-:Y:S02]  /*2550*/  UIADD3 UR16, UR8, 0x4, URZ ;  /* 0x0000000408107890 */ /* 0x000fe4000fffe03f */
[----:B------:R-:W-:Y:S01]  /*2560*/  UIADD3 UR18, UR7, 0x4, URZ ;  /* 0x0000000407127890 */ /* 0x000fe2000fffe03f */
[----:B------:R-:W-:Y:S01]  /*2570*/  UMOV UR17, 0x40000040 ;  /* 0x4000004000117882 */ /* 0x000fe20000000000 */
[----:B------:R-:W-:-:S07]  /*2580*/  UMOV UR19, 0x40000040 ;  /* 0x4000004000137882 */ /* 0x000fce0000000000 */
[----:B------:R-:W-:Y:S01]  /*2590*/  QGMMA.64x64x32.F32.E4M3.E4M3 R56, gdesc[UR16], R56 ;  /* 0x00e00000103879f3 */ /* 0x000fe20008700838 */
[----:B------:R-:W-:Y:S01]  /*25a0*/  UMOV UR16, UR13 ;  /* 0x0000000d00107c82 */ /* 0x000fe20008000000 */
[----:B------:R-:W-:Y:S02]  /*25b0*/  UMOV UR17, 0x40000040 ;  /* 0x4000004000117882 */ /* 0x000fe40000000000 */
[----:B------:R-:W-:Y:S01]  /*25c0*/  QGMMA.64x64x32.F32.E4M3.E4M3 R24, gdesc[UR16], R24 ;  /* 0x00e00000101879f3 */ /* 0x000fe20008700818 */
[----:B------:R-:W-:Y:S02]  /*25d0*/  UIADD3 UR16, UR8, 0x6, URZ ;  /* 0x0000000608107890 */ /* 0x000fe4000fffe03f */
[----:B------:R-:W-:Y:S02]  /*25e0*/  UIADD3 UR18, UR7, 0x6, URZ ;  /* 0x0000000607127890 */ /* 0x000fe4000fffe03f */
[----:B------:R-:W-:Y:S01]  /*25f0*/  UIADD3 UR8, UR8, 0x406, URZ ;  /* 0x0000040608087890 */ /* 0x000fe2000fffe03f */
[----:B------:R-:W-:Y:S01]  /*2600*/  UMOV UR17, 0x40000040 ;  /* 0x4000004000117882 */ /* 0x000fe20000000000 */
[----:B------:R-:W-:Y:S01]  /*2610*/  UMOV UR19, 0x40000040 ;  /* 0x4000004000137882 */ /* 0x000fe20000000000 */
[----:B------:R-:W-:-:S06]  /*2620*/  USEL UR7, URZ, 0x1, UP0 ;  /* 0x000000013f077887 */ /* 0x000fcc0008000000 */
[----:B------:R-:W-:Y:S01]  /*2630*/  ISETP.NE.AND P0, PT, RZ, UR7, PT ;  /* 0x00000007ff007c0c */ /* 0x000fe2000bf05270 */
[----:B------:R-:W-:Y:S01]  /*2640*/  QGMMA.64x64x32.F32.E4M3.E4M3 R56, gdesc[UR16], R56 ;  /* 0x00e00000103879f3 */ /* 0x000fe20008700838 */
[----:B------:R-:W-:Y:S01]  /*2650*/  UMOV UR16, UR8 ;  /* 0x0000000800107c82 */ /* 0x000fe20008000000 */
[----:B------:R-:W-:Y:S02]  /*2660*/  UMOV UR17, 0x40000040 ;  /* 0x4000004000117882 */ /* 0x000fe40000000000 */
[----:B------:R-:W-:Y:S03]  /*2670*/  QGMMA.64x64x32.F32.E4M3.E4M3 R24, gdesc[UR16], R24, gsb0 ;  /* 0x00e00000101879f3 */ /* 0x000fe60008000818 */
[----:B------:R-:W-:-:S05]  /*2680*/  WARPGROUP.DEPBAR.LE gsb0, 0x1 ;  /* 0x00008000000079c5 */ /* 0x000fca0000010100 */
[----:B------:R-:W-:Y:S05]  /*2690*/  @!P0 BRA `(.L_x_28) ;  /* 0x0000000400088947 */ /* 0x000fea0003800000 */
[----:B------:R-:W-:Y:S02]  /*26a0*/  WARPGROUP.DEPBAR.LE gsb0, 0x0 ;  /* 0x00008000000079c5 */ /* 0x000fe40000010000 */
[----:B------:R-:W-:-:S01]  /*26b0*/  FADD R147, R56, R147 ;  /* 0x0000009338937221 */ /* 0x000fc20000000000 */
[----:B------:R-:W-:Y:S01]  /*26c0*/  FADD R142, R57, R142 ;  /* 0x0000008e398e7221 */ /* 0x000fe20000000000 */
        /* <DEDUP_REMOVED lines=62> */
[----:B------:R-:W-:-:S06]  /*2ab0*/  UMOV UR6, URZ ;  /* 0x0000003f00067c82 */ /* 0x000fcc0008000000 */
.L_x_28:
[----:B------:R-:W-:Y:S05]  /*2ac0*/  @!P1 BRA `(.L_x_29) ;  /* 0x0000000000049947 */ /* 0x000fea0003800000 */
[----:B------:R-:W-:Y:S01]  /*2ad0*/  BPT.TRAP 0x1 ;  /* 0x000000040000795c */ /* 0x000fe20000300000 */
.L_x_29:
[----:B------:R-:W-:-:S13]  /*2ae0*/  ISETP.NE.AND P0, PT, R6, RZ, PT ;  /* 0x000000ff0600720c */ /* 0x000fda0003f05270 */
[----:B01----:R-:W-:-:S05]  /*2af0*/  @P0 LEA R14, R13, UR10, 0x3 ;  /* 0x0000000a0d0e0c11 */ /* 0x003fca000f8e18ff */
[----:B------:R-:W-:-:S05]  /*2b00*/  @P0 VIADD R14, R14, 0x28 ;  /* 0x000000280e0e0836 */ /* 0x000fca0000000000 */
[----:B------:R-:W-:-:S04]  /*2b10*/  @P0 PRMT R14, R5, 0x654, R14 ;  /* 0x00000654050e0816 */ /* 0x000fc8000000000e */
[----:B------:R0:W-:Y:S01]  /*2b20*/  @P0 SYNCS.ARRIVE.TRANS64.RED.A1T0 RZ, [R14+URZ], RZ ;  /* 0x000000ff0eff09a7 */ /* 0x0001e2000810043f */
[----:B------:R-:W-:-:S13]  /*2b30*/  ISETP.GT.U32.AND P0, PT, R4, 0x1, PT ;  /* 0x000000010400780c */ /* 0x000fda0003f04070 */
[----:B0-----:R-:W-:Y:S05]  /*2b40*/  @P0 BRA `(.L_x_30) ;  /* 0x0000000000040947 */ /* 0x001fea0003800000 */
[----:B------:R-:W-:Y:S01]  /*2b50*/  BPT.TRAP 0x1 ;  /* 0x000000040000795c */ /* 0x000fe20000300000 */
.L_x_30:
[----:B------:R-:W-:Y:S01]  /*2b60*/  UIADD3 UR12, UR12, 0x1, URZ ;  /* 0x000000010c0c7890 */ /* 0x000fe2000fffe03f */
[C---:B------:R-:W-:Y:S01]  /*2b70*/  ISETP.GT.AND P1, PT, R12.reuse, 0x1, PT ;  /* 0x000000010c00780c */ /* 0x040fe20003f24270 */
[----:B------:R-:W-:Y:S02]  /*2b80*/  VIADD R13, R13, 0x1 ;  /* 0x000000010d0d7836 */ /* 0x000fe40000000000 */
[----:B------:R-:W-:Y:S01]  /*2b90*/  UISETP.NE.AND UP0, UPT, UR12, 0x5, UPT ;  /* 0x000000050c00788c */ /* 0x000fe2000bf05270 */
[----:B------:R-:W-:Y:S02]  /*2ba0*/  VIADD R12, R12, 0xffffffff ;  /* 0xffffffff0c0c7836 */ /* 0x000fe40000000000 */
[C---:B------:R-:W-:Y:S01]  /*2bb0*/  ISETP.NE.AND P0, PT, R13.reuse, 0x5, PT ;  /* 0x000000050d00780c */ /* 0x040fe20003f05270 */
[----:B------:R-:W-:Y:S02]  /*2bc0*/  USEL UR8, URZ, 0x1, UP0 ;  /* 0x000000013f087887 */ /* 0x000fe40008000000 */
[----:B------:R-:W-:Y:S01]  /*2bd0*/  USEL UR12, UR12, URZ, UP0 ;  /* 0x0000003f0c0c7287 */ /* 0x000fe20008000000 */
[----:B------:R-:W-:-:S03]  /*2be0*/  SEL R13, R13, RZ, P0 ;  /* 0x000000ff0d0d7207 */ /* 0x000fc60000000000 */
[----:B------:R-:W-:Y:S01]  /*2bf0*/  LOP3.LUT R16, R16, UR8, RZ, 0x3c, !PT ;  /* 0x0000000810107c12 */ /* 0x000fe2000f8e3cff */
[----:B------:R-:W-:Y:S01]  /*2c00*/  UMOV UR8, 0x1 ;  /* 0x0000000100087882 */ /* 0x000fe20000000000 */
[----:B------:R-:W-:Y:S06]  /*2c10*/  @P1 BRA `(.L_x_31) ;  /* 0xfffffff400941947 */ /* 0x000fec000383ffff */
.L_x_23:
[----:B------:R-:W-:Y:S01]  /*2c20*/  UISETP.NE.AND UP0, UPT, UR6, URZ, UPT ;  /* 0x0000003f0600728c */ /* 0x000fe2000bf05270 */
[----:B01----:R-:W0:Y:S03]  /*2c30*/  LDC R12, c[0x0][0x28c] ;  /* 0x0000a300ff0c7b82 */ /* 0x003e260000000800 */
[----:B------:R-:W-:-:S06]  /*2c40*/  USEL UR6, URZ, 0x1, !UP0 ;  /* 0x000000013f067887 */ /* 0x000fcc000c000000 */
[----:B------:R-:W-:Y:S02]  /*2c50*/  ISETP.NE.AND P0, PT, RZ, UR6, PT ;  /* 0x00000006ff007c0c */ /* 0x000fe4000bf05270 */
[----:B0-----:R-:W-:-:S11]  /*2c60*/  ISETP.GE.AND P1, PT, R12, 0x1, PT ;  /* 0x000000010c00780c */ /* 0x001fd60003f26270 */
[----:B------:R-:W-:Y:S05]  /*2c70*/  @!P0 BRA `(.L_x_32) ;  /* 0x0000000400048947 */ /* 0x000fea0003800000 */
[----:B------:R-:W-:Y:S02]  /*2c80*/  WARPGROUP.DEPBAR.LE gsb0, 0x0 ;  /* 0x00008000000079c5 */ /* 0x000fe40000010000 */
[----:B------:R-:W-:Y:S01]  /*2c90*/  FADD R147, R56, R147 ;  /* 0x0000009338937221 */ /* 0x000fe20000000000 */
        /* <DEDUP_REMOVED lines=62> */
[----:B------:R-:W-:-:S07]  /*3080*/  FADD R20, R20, R55 ;  /* 0x0000003714147221 */ /* 0x000fce0000000000 */
.L_x_32:
[----:B------:R-:W-:Y:S02]  /*3090*/  WARPGROUP.DEPBAR.LE gsb0, 0x0 ;  /* 0x00008000000079c5 */ /* 0x000fe40000010000 */
[----:B------:R-:W-:Y:S05]  /*30a0*/  @!P1 BRA `(.L_x_33) ;  /* 0x0000000000549947 */ /* 0x000fea0003800000 */
[----:B------:R-:W-:-:S13]  /*30b0*/  ISETP.NE.AND P0, PT, R144, 0x3, PT ;  /* 0x000000039000780c */ /* 0x000fda0003f05270 */
[----:B------:R-:W-:Y:S05]  /*30c0*/  @!P0 BRA `(.L_x_34) ;  /* 0x0000000000048947 */ /* 0x000fea0003800000 */
[----:B------:R-:W-:Y:S01]  /*30d0*/  BPT.TRAP 0x1 ;  /* 0x000000040000795c */ /* 0x000fe20000300000 */
.L_x_34:
[----:B------:R-:W-:Y:S01]  /*30e0*/  ISETP.NE.AND P0, PT, R6, RZ, PT ;  /* 0x000000ff0600720c */ /* 0x000fe20003f05270 */
[----:B------:R-:W-:Y:S01]  /*30f0*/  BSSY B0, `(.L_x_35) ;  /* 0x000000e000007945 */ /* 0x000fe20003800000 */
[----:B------:R-:W-:-:S11]  /*3100*/  ISETP.GT.U32.AND P1, PT, R4, 0x1, PT ;  /* 0x000000010400780c */ /* 0x000fd60003f24070 */
[----:B------:R-:W-:Y:S05]  /*3110*/  @!P0 BRA `(.L_x_36) ;  /* 0x00000000002c8947 */ /* 0x000fea0003800000 */
[----:B------:R-:W-:-:S04]  /*3120*/  UISETP.LT.AND UP0, UPT, UR9, 0x1, UPT ;  /* 0x000000010900788c */ /* 0x000fc8000bf01270 */
[----:B------:R-:W-:-:S04]  /*3130*/  USEL UR8, UR9, 0x1, UP0 ;  /* 0x0000000109087887 */ /* 0x000fc80008000000 */
[----:B------:R-:W-:-:S04]  /*3140*/  UIADD3 UR8, UR5, UR9, -UR8 ;  /* 0x0000000905087290 */ /* 0x000fc8000fffe808 */
[----:B------:R-:W-:-:S04]  /*3150*/  UIMAD.WIDE.U32 UR6, UR8, -0x33333333, URZ ;  /* 0xcccccccd080678a5 */ /* 0x000fc8000f8e003f */
[----:B------:R-:W-:-:S04]  /*3160*/  USHF.R.U32.HI UR6, URZ, 0x2, UR7 ;  /* 0x000000023f067899 */ /* 0x000fc80008011607 */
[----:B------:R-:W-:-:S04]  /*3170*/  UIMAD UR8, UR6, -0x5, UR8 ;  /* 0xfffffffb060878a4 */ /* 0x000fc8000f8e0208 */
[----:B------:R-:W-:-:S04]  /*3180*/  ULEA UR8, UR8, UR10, 0x3 ;  /* 0x0000000a08087291 */ /* 0x000fc8000f8e183f */
[----:B------:R-:W-:-:S06]  /*3190*/  UIADD3 UR8, UR8, 0x28, URZ ;  /* 0x0000002808087890 */ /* 0x000fcc000fffe03f */
[----:B------:R-:W-:-:S05]  /*31a0*/  IMAD.U32 R12, RZ, RZ, UR8 ;  /* 0x00000008ff0c7e24 */ /* 0x000fca000f8e00ff */
[----:B------:R-:W-:-:S04]  /*31b0*/  PRMT R12, R5, 0x654, R12 ;  /* 0x00000654050c7816 */ /* 0x000fc8000000000c */
[----:B------:R0:W-:Y:S03]  /*31c0*/  SYNCS.ARRIVE.TRANS64.RED.A1T0 RZ, [R12+URZ], RZ ;  /* 0x000000ff0cff79a7 */ /* 0x0001e6000810043f */
.L_x_36:
[----:B------:R-:W-:Y:S05]  /*31d0*/  BSYNC B0 ;  /* 0x0000000000007941 */ /* 0x000fea0003800000 */
.L_x_35:
[----:B------:R-:W-:Y:S05]  /*31e0*/  @P1 BRA `(.L_x_33) ;  /* 0x0000000000041947 */ /* 0x000fea0003800000 */
[----:B------:R-:W-:Y:S01]  /*31f0*/  BPT.TRAP 0x1 ;  /* 0x000000040000795c */ /* 0x000fe20000300000 */
.L_x_33:
[----:B------:R-:W1:Y:S01]  /*3200*/  LDC R16, c[0x0][0x288] ;  /* 0x0000a200ff107b82 */ /* 0x000e620000000800 */
[----:B------:R-:W-:Y:S01]  /*3210*/  IMAD.SHL.U32 R33, R11, 0x40, RZ ;  /* 0x000000400b217824 */ /* 0x000fe200078e00ff */
[--C-:B0-----:R-:W-:Y:S01]  /*3220*/  SHF.R.U32.HI R12, RZ, 0x2, R0.reuse ;  /* 0x00000002ff0c7819 */ /* 0x101fe20000011600 */
[----:B------:R-:W-:Y:S01]  /*3230*/  UIADD3 UR5, UR9, UR5, URZ ;  /* 0x0000000509057290 */ /* 0x000fe2000fffe03f */
[----:B------:R-:W-:Y:S01]  /*3240*/  LOP3.LUT R14, R0, 0x60, RZ, 0xc0, !PT ;  /* 0x00000060000e7812 */ /* 0x000fe200078ec0ff */
[----:B------:R-:W-:Y:S01]  /*3250*/  IMAD.SHL.U32 R34, R10, 0x100, RZ ;  /* 0x000001000a227824 */ /* 0x000fe200078e00ff */
[----:B------:R-:W-:Y:S01]  /*3260*/  SHF.R.U32.HI R15, RZ, 0x7, R0 ;  /* 0x00000007ff0f7819 */ /* 0x000fe20000011600 */
[----:B------:R-:W-:Y:S01]  /*3270*/  UISETP.GT.U32.AND UP0, UPT, UR5, 0x4, UPT ;  /* 0x000000040500788c */ /* 0x000fe2000bf04070 */
[----:B------:R-:W-:Y:S01]  /*3280*/  LOP3.LUT R13, R12, 0x7, RZ, 0xc0, !PT ;  /* 0x000000070c0d7812 */ /* 0x000fe200078ec0ff */
[C---:B------:R-:W-:Y:S01]  /*3290*/  IMAD.SHL.U32 R26, R0.reuse, 0x2, RZ ;  /* 0x00000002001a7824 */ /* 0x040fe200078e00ff */
[----:B------:R-:W-:Y:S01]  /*32a0*/  SHF.R.U32.HI R14, RZ, 0x1, R14 ;  /* 0x00000001ff0e7819 */ /* 0x000fe2000001160e */
[----:B------:R-:W-:Y:S01]  /*32b0*/  ULDC UR12, c[0x0][0x284] ;  /* 0x0000a100000c7ab9 */ /* 0x000fe20000000800 */
[----:B------:R-:W-:Y:S01]  /*32c0*/  LOP3.LUT R12, R15, 0x1, RZ, 0xc0, !PT ;  /* 0x000000010f0c7812 */ /* 0x000fe200078ec0ff */
[----:B------:R-:W-:Y:S01]  /*32d0*/  UISETP.LT.U32.AND UP0, UPT, UR9, 0x5, UP0 ;  /* 0x000000050900788c */ /* 0x000fe20008701070 */
[----:B------:R-:W-:Y:S01]  /*32e0*/  IADD3 R17, RZ, -R14, -R13 ;  /* 0x8000000eff117210 */ /* 0x000fe20007ffe80d */
[----:B------:R-:W-:Y:S01]  /*32f0*/  UISETP.GE.U32.AND UP1, UPT, UR9, 0x5, UPT ;  /* 0x000000050900788c */ /* 0x000fe2000bf26070 */
[----:B------:R-:W-:Y:S01]  /*3300*/  LOP3.LUT R15, R0, 0x3, RZ, 0xc0, !PT ;  /* 0x00000003000f7812 */ /* 0x000fe200078ec0ff */
[C---:B------:R-:W-:Y:S01]  /*3310*/  IMAD.SHL.U32 R24, R12.reuse, 0x40, RZ ;  /* 0x000000400c187824 */ /* 0x040fe200078e00ff */
[----:B------:R-:W-:Y:S01]  /*3320*/  SHF.R.S32.HI R29, RZ, 0x1f, R7 ;  /* 0x0000001fff1d7819 */ /* 0x000fe20000011407 */
[----:B------:R-:W-:Y:S01]  /*3330*/  UIMAD.WIDE.U32 UR6, UR5, -0x33333333, URZ ;  /* 0xcccccccd050678a5 */ /* 0x000fe2000f8e003f */
[C---:B------:R-:W-:Y:S01]  /*3340*/  LOP3.LUT R26, R33.reuse, 0x6, R26, 0xf8, !PT ;  /* 0x00000006211a7812 */ /* 0x040fe200078ef81a */
[----:B------:R-:W-:Y:S01]  /*3350*/  USEL UR8, URZ, 0x1, !UP0 ;  /* 0x000000013f087887 */ /* 0x000fe2000c000000 */
[----:B------:R-:W-:Y:S01]  /*3360*/  IMAD R17, R12, -0x40, R17 ;  /* 0xffffffc00c117824 */ /* 0x000fe200078e0211 */
[----:B------:R-:W-:Y:S01]  /*3370*/  ULDC.64 UR10, c[0x0][0x5d0] ;  /* 0x00017400000a7ab9 */ /* 0x000fe20000000a00 */
[----:B-1----:R-:W-:Y:S01]  /*3380*/  ISETP.GE.AND P0, PT, R33, R16, PT ;  /* 0x000000102100720c */ /* 0x002fe20003f06270 */
[----:B------:R-:W-:Y:S01]  /*3390*/  IMAD R12, R15, -0x2, R16 ;  /* 0xfffffffe0f0c7824 */ /* 0x000fe200078e0210 */
[----:B------:R-:W-:Y:S01]  /*33a0*/  SHF.R.S32.HI R27, RZ, 0x1f, R26 ;  /* 0x0000001fff1b7819 */ /* 0x000fe2000001141a */
[----:B------:R-:W-:Y:S01]  /*33b0*/  IMAD R16, R29, UR10, RZ ;  /* 0x0000000a1d107c24 */ /* 0x000fe2000f8e02ff */
[----:B------:R-:W-:Y:S01]  /*33c0*/  ISETP.GE.OR P0, PT, R34, UR12, P0 ;  /* 0x0000000c22007c0c */ /* 0x000fe20008706670 */
[----:B------:R-:W-:Y:S01]  /*33d0*/  USHF.R.U32.HI UR6, URZ, 0x2, UR7 ;  /* 0x000000023f067899 */ /* 0x000fe20008011607 */
[----:B------:R-:W-:Y:S01]  /*33e0*/  LOP3.LUT R35, R24, 0x40, R13, 0xe2, !PT ;  /* 0x0000004018237812 */ /* 0x000fe200078ee20d */
[----:B------:R-:W-:Y:S01]  /*33f0*/  ULOP3.LUT UR4, UR4, UR8, URZ, 0x3c, !UPT ;  /* 0x0000000804047292 */ /* 0x000fe2000f8e3c3f */
[----:B------:R-:W-:Y:S01]  /*3400*/  IMAD.WIDE R24, R10, 0x100, RZ ;  /* 0x000001000a187825 */ /* 0x000fe200078e02ff */
[----:B------:R-:W-:Y:S01]  /*3410*/  UIMAD UR5, UR6, -0x5, UR5 ;  /* 0xfffffffb060578a4 */ /* 0x000fe2000f8e0205 */
[----:B------:R-:W-:Y:S01]  /*3420*/  IADD3 R34, -R34, UR12, R17 ;  /* 0x0000000c22227c10 */ /* 0x000fe2000fffe111 */
[----:B------:R-:W-:Y:S01]  /*3430*/  @UP1 ULOP3.LUT UR4, UR4, 0x1, UR6, 0x78, !UPT ;  /* 0x0000000104041892 */ /* 0x000fe2000f8e7806 */
[C---:B------:R-:W-:Y:S01]  /*3440*/  IMAD R13, R7.reuse, UR11, R16 ;  /* 0x0000000b070d7c24 */ /* 0x040fe2000f8e0210 */
[----:B------:R-:W-:Y:S01]  /*3450*/  LOP3.LUT R35, R24, R35, R14, 0xfe, !PT ;  /* 0x0000002318237212 */ /* 0x000fe200078efe0e */
[----:B------:R-:W-:-:S04]  /*3460*/  IMAD.WIDE.U32 R10, R7, UR10, R26 ;  /* 0x0000000a070a7c25 */ /* 0x000fc8000f8e001a */
[----:B------:R-:W-:Y:S02]  /*3470*/  IMAD.IADD R11, R11, 0x1, R13 ;  /* 0x000000010b0b7824 */ /* 0x000fe400078e020d */
[----:B------:R-:W-:Y:S02]  /*3480*/  IMAD.IADD R33, R12, 0x1, -R33 ;  /* 0x000000010c217824 */ /* 0x000fe400078e0a21 */
[----:B------:R-:W-:Y:S01]  /*3490*/  IMAD.MOV.U32 R32, RZ, RZ, -0x1 ;  /* 0xffffffffff207424 */ /* 0x000fe200078e00ff */
[----:B------:R-:W-:Y:S06]  /*34a0*/  @P0 BRA `(.L_x_37) ;  /* 0x0000004800040947 */ /* 0x000fec0003800000 */
[----:B------:R-:W0:Y:S01]  /*34b0*/  LDC.64 R30, c[0x0][0x5c8] ;  /* 0x00017200ff1e7b82 */ /* 0x000e220000000a00 */
[----:B------:R-:W-:Y:S01]  /*34c0*/  ULDC.64 UR6, c[0x0][0x5c0] ;  /* 0x0001700000067ab9 */ /* 0x000fe20000000a00 */
[----:B------:R-:W-:Y:S01]  /*34d0*/  BSSY B0, `(.L_x_37) ;  /* 0x000047e000007945 */ /* 0x000fe20003800000 */
[-C--:B0-----:R-:W-:Y:S02]  /*34e0*/  IMAD R12, R25, R30.reuse, RZ ;  /* 0x0000001e190c7224 */ /* 0x081fe400078e02ff */
[----:B------:R-:W-:-:S04]  /*34f0*/  IMAD.WIDE.U32 R10, R35, R30, R10 ;  /* 0x0000001e230a7225 */ /* 0x000fc800078e000a */
[----:B------:R-:W-:Y:S01]  /*3500*/  IMAD R15, R35, R31, R12 ;  /* 0x0000001f230f7224 */ /* 0x000fe200078e020c */
[----:B------:R-:W-:Y:S01]  /*3510*/  IADD3 R16, P4, R10, UR6, RZ ;  /* 0x000000060a107c10 */ /* 0x000fe2000ff9e0ff */
[C---:B------:R-:W-:Y:S01]  /*3520*/  IMAD.SHL.U32 R13, R30.reuse, 0x80, RZ ;  /* 0x000000801e0d7824 */ /* 0x040fe200078e00ff */
[C---:B------:R-:W-:Y:S01]  /*3530*/  LEA R28, P2, R30.reuse, R10, 0x3 ;  /* 0x0000000a1e1c7211 */ /* 0x040fe200078418ff */
[----:B------:R-:W-:Y:S01]  /*3540*/  IMAD.IADD R36, R11, 0x1, R15 ;  /* 0x000000010b247824 */ /* 0x000fe200078e020f */
[----:B------:R-:W-:Y:S02]  /*3550*/  SHF.L.U64.HI R11, R30, 0x7, R31 ;  /* 0x000000071e0b7819 */ /* 0x000fe4000001021f */
[----:B------:R-:W-:Y:S02]  /*3560*/  IADD3 R12, P1, P0, R10, UR6, R13 ;  /* 0x000000060a0c7c10 */ /* 0x000fe4000f83e00d */
[----:B------:R-:W-:Y:S02]  /*3570*/  IADD3.X R17, R36, UR7, RZ, P4, !PT ;  /* 0x0000000724117c10 */ /* 0x000fe4000a7fe4ff */
[----:B---3-5:R-:W-:-:S02]  /*3580*/  FSETP.NEU.AND P4, PT, R9, RZ, PT ;  /* 0x000000ff0900720b */ /* 0x028fc40003f8d000 */
[----:B------:R-:W-:Y:S02]  /*3590*/  LEA.HI.X R30, R30, R36, R31, 0x3, P2 ;  /* 0x000000241e1e7211 */ /* 0x000fe400010f1c1f */
[C---:B------:R-:W-:Y:S02]  /*35a0*/  IADD3 R14, P2, R28.reuse, UR6, RZ ;  /* 0x000000061c0e7c10 */ /* 0x040fe4000ff5e0ff */
[----:B------:R-:W-:Y:S02]  /*35b0*/  IADD3 R10, P5, P6, R28, UR6, R13 ;  /* 0x000000061c0a7c10 */ /* 0x000fe4000febe00d */
[--C-:B------:R-:W-:Y:S02]  /*35c0*/  IADD3.X R13, R36, UR7, R11.reuse, P1, P0 ;  /* 0x00000007240d7c10 */ /* 0x100fe40008fe040b */
[C---:B------:R-:W-:Y:S02]  /*35d0*/  IADD3.X R15, R30.reuse, UR7, RZ, P2, !PT ;  /* 0x000000071e0f7c10 */ /* 0x040fe400097fe4ff */
[----:B------:R-:W-:Y:S01]  /*35e0*/  IADD3.X R11, R30, UR7, R11, P5, P6 ;  /* 0x000000071e0b7c10 */ /* 0x000fe2000afec40b */
[----:B------:R-:W-:Y:S06]  /*35f0*/  @!P4 BRA `(.L_x_38) ;  /* 0x00000034009cc947 */ /* 0x000fec0003800000 */
[----:B------:R-:W-:Y:S01]  /*3600*/  ULDC.64 UR6, c[0x0][0x5b8] ;  /* 0x00016e0000067ab9 */ /* 0x000fe20000000a00 */
[----:B------:R-:W-:Y:S01]  /*3610*/  ISETP.GE.AND P0, PT, R34, 0x1, PT ;  /* 0x000000012200780c */ /* 0x000fe20003f06270 */
[----:B------:R-:W-:Y:S01]  /*3620*/  IMAD R28, R29, UR6, RZ ;  /* 0x000000061d1c7c24 */ /* 0x000fe2000f8e02ff */
[----:B------:R-:W-:Y:S01]  /*3630*/  ULDC.64 UR10, c[0x0][0x5a8] ;  /* 0x00016a00000a7ab9 */ /* 0x000fe20000000a00 */
[----:B------:R-:W-:Y:S01]  /*3640*/  IMAD.WIDE.U32 R26, R7, UR6, R26 ;  /* 0x00000006071a7c25 */ /* 0x000fe2000f8e001a */
[----:B------:R-:W-:Y:S01]  /*3650*/  ISETP.LT.OR P4, PT, R33, 0x1, !P0 ;  /* 0x000000012100780c */ /* 0x000fe20004781670 */
[----:B------:R-:W-:Y:S02]  /*3660*/  BSSY B1, `(.L_x_39) ;  /* 0x000000c000017945 */ /* 0x000fe40003800000 */
[----:B------:R-:W-:Y:S01]  /*3670*/  IMAD R7, R7, UR7, R28 ;  /* 0x0000000707077c24 */ /* 0x000fe2000f8e021c */
[----:B------:R-:W-:Y:S02]  /*3680*/  ULDC.64 UR6, c[0x0][0x5b0] ;  /* 0x00016c0000067ab9 */ /* 0x000fe40000000a00 */
[----:B------:R-:W-:-:S02]  /*3690*/  IMAD R30, R25, UR6, RZ ;  /* 0x00000006191e7c24 */ /* 0x000fc4000f8e02ff */
[----:B------:R-:W-:Y:S02]  /*36a0*/  IMAD.IADD R27, R27, 0x1, R7 ;  /* 0x000000011b1b7824 */ /* 0x000fe400078e0207 */
[C---:B------:R-:W-:Y:S02]  /*36b0*/  IMAD R7, R35.reuse, UR7, R30 ;  /* 0x0000000723077c24 */ /* 0x040fe4000f8e021e */
[----:B------:R-:W-:-:S03]  /*36c0*/  IMAD.WIDE.U32 R28, R35, UR6, R26 ;  /* 0x00000006231c7c25 */ /* 0x000fc6000f8e001a */
[----:B------:R-:W-:-:S04]  /*36d0*/  IADD3 R28, P1, R28, UR10, RZ ;  /* 0x0000000a1c1c7c10 */ /* 0x000fc8000ff3e0ff */
[--C-:B------:R-:W-:Y:S02]  /*36e0*/  IADD3.X R29, R29, UR11, R7.reuse, P1, !PT ;  /* 0x0000000b1d1d7c10 */ /* 0x100fe40008ffe407 */
[----:B------:R-:W-:Y:S01]  /*36f0*/  PRMT R7, RZ, 0x7610, R7 ;  /* 0x00007610ff077816 */ /* 0x000fe20000000007 */
[----:B------:R-:W-:Y:S06]  /*3700*/  @P4 BRA `(.L_x_40) ;  /* 0x0000000000044947 */ /* 0x000fec0003800000 */
[----:B------:R0:W5:Y:S02]  /*3710*/  LDG.E.U8 R7, desc[UR20][R28.64] ;  /* 0x000000141c077981 */ /* 0x000164000c1e1100 */
.L_x_40:
[----:B------:R-:W-:Y:S05]  /*3720*/  BSYNC B1 ;  /* 0x0000000000017941 */ /* 0x000fea0003800000 */
.L_x_39:
[----:B-----5:R-:W-:Y:S01]  /*3730*/  LOP3.LUT R7, R7, 0xff, RZ, 0xc0, !PT ;  /* 0x000000ff07077812 */ /* 0x020fe200078ec0ff */
[----:B------:R-:W-:Y:S01]  /*3740*/  BSSY B1, `(.L_x_41) ;  /* 0x000000b000017945 */ /* 0x000fe20003800000 */
[----:B------:R-:W-:Y:S02]  /*3750*/  ISETP.LT.OR P2, PT, R33, 0x2, !P0 ;  /* 0x000000022100780c */ /* 0x000fe40004741670 */
[----:B------:R-:W-:-:S05]  /*3760*/  F2FP.F16.E4M3.UNPACK_B R7, R7 ;  /* 0x00000007ff07723e */ /* 0x000fca00020006ff */
[----:B------:R-:W-:Y:S01]  /*3770*/  HADD2.F32 R30, -RZ, R7.H0_H0 ;  /* 0x20000007ff1e7230 */ /* 0x000fe20000004100 */
[----:B------:R-:W-:-:S04]  /*3780*/  PRMT R7, RZ, 0x7610, R7 ;  /* 0x00007610ff077816 */ /* 0x000fc80000000007 */
[----:B------:R-:W-:-:S04]  /*3790*/  FMUL R30, R30, R9 ;  /* 0x000000091e1e7220 */ /* 0x000fc80000400000 */
[----:B--2---:R-:W-:-:S05]  /*37a0*/  FFMA R30, R147, R8, R30 ;  /* 0x00000008931e7223 */ /* 0x004fca000000001e */
[----:B------:R-:W-:-:S05]  /*37b0*/  F2FP.SATFINITE.E4M3.F32.PACK_AB_MERGE_C R31, RZ, R30, RZ ;  /* 0x0000001eff1f723e */ /* 0x000fca00048070ff */
[----:B------:R1:W-:Y:S01]  /*37c0*/  @!P4 STG.E.U8 desc[UR20][R16.64], R31 ;  /* 0x0000001f1000c986 */ /* 0x0003e2000c101114 */
[----:B------:R-:W-:Y:S05]  /*37d0*/  @P2 BRA `(.L_x_42) ;  /* 0x0000000000042947 */ /* 0x000fea0003800000 */
[----:B------:R2:W5:Y:S02]  /*37e0*/  LDG.E.U8 R7, desc[UR20][R28.64+0x1] ;  /* 0x000001141c077981 */ /* 0x000564000c1e1100 */
.L_x_42:
[----:B------:R-:W-:Y:S05]  /*37f0*/  BSYNC B1 ;  /* 0x0000000000017941 */ /* 0x000fea0003800000 */
.L_x_41:
[----:B-----5:R-:W-:Y:S01]  /*3800*/  LOP3.LUT R7, R7, 0xff, RZ, 0xc0, !PT ;  /* 0x000000ff07077812 */ /* 0x020fe200078ec0ff */
[----:B------:R-:W-:Y:S01]  /*3810*/  BSSY B1, `(.L_x_43) ;  /* 0x0000013000017945 */ /* 0x000fe20003800000 */
[----:B------:R-:W-:Y:S02]  /*3820*/  IADD3 R37, P1, R35, 0x8, RZ ;  /* 0x0000000823257810 */ /* 0x000fe40007f3e0ff */
[----:B------:R-:W-:-:S03]  /*3830*/  F2FP.F16.E4M3.UNPACK_B R7, R7 ;  /* 0x00000007ff07723e */ /* 0x000fc600020006ff */
[----:B-1----:R-:W-:Y:S01]  /*3840*/  IMAD.X R31, RZ, RZ, R25, P1 ;  /* 0x000000ffff1f7224 */ /* 0x002fe200008e0619 */
[----:B------:R-:W-:Y:S01]  /*3850*/  ISETP.GE.AND P1, PT, R34, 0x9, PT ;  /* 0x000000092200780c */ /* 0x000fe20003f26270 */
[----:B------:R-:W-:Y:S02]  /*3860*/  HADD2.F32 R30, -RZ, R7.H0_H0 ;  /* 0x20000007ff1e7230 */ /* 0x000fe40000004100 */
[----:B------:R-:W-:Y:S01]  /*3870*/  IMAD R36, R31, UR6, RZ ;  /* 0x000000061f247c24 */ /* 0x000fe2000f8e02ff */
[----:B------:R-:W-:Y:S02]  /*3880*/  ISETP.LT.OR P5, PT, R33, 0x1, !P1 ;  /* 0x000000012100780c */ /* 0x000fe40004fa1670 */
[----:B------:R-:W-:Y:S01]  /*3890*/  FMUL R7, R30, R9 ;  /* 0x000000091e077220 */ /* 0x000fe20000400000 */
[----:B------:R-:W-:-:S04]  /*38a0*/  IMAD.WIDE.U32 R30, R37, UR6, R26 ;  /* 0x00000006251e7c25 */ /* 0x000fc8000f8e001a */
[----:B------:R-:W-:Y:S01]  /*38b0*/  FFMA R7, R142, R8, R7 ;  /* 0x000000088e077223 */ /* 0x000fe20000000007 */
[----:B------:R-:W-:Y:S01]  /*38c0*/  IMAD R37, R37, UR7, R36 ;  /* 0x0000000725257c24 */ /* 0x000fe2000f8e0224 */
[----:B------:R-:W-:-:S03]  /*38d0*/  IADD3 R30, P4, R30, UR10, RZ ;  /* 0x0000000a1e1e7c10 */ /* 0x000fc6000ff9e0ff */
[----:B------:R-:W-:Y:S02]  /*38e0*/  F2FP.SATFINITE.E4M3.F32.PACK_AB_MERGE_C R39, RZ, R7, RZ ;  /* 0x00000007ff27723e */ /* 0x000fe400048070ff */
[----:B------:R-:W-:Y:S02]  /*38f0*/  IADD3.X R31, R31, UR11, R37, P4, !PT ;  /* 0x0000000b1f1f7c10 */ /* 0x000fe4000a7fe425 */
[----:B------:R-:W-:Y:S01]  /*3900*/  PRMT R7, RZ, 0x7610, R7 ;  /* 0x00007610ff077816 */ /* 0x000fe20000000007 */
[----:B------:R1:W-:Y:S01]  /*3910*/  @!P2 STG.E.U8 desc[UR20][R16.64+0x1], R39 ;  /* 0x000001271000a986 */ /* 0x0003e2000c101114 */
[----:B------:R-:W-:Y:S05]  /*3920*/  @P5 BRA `(.L_x_44) ;  /* 0x0000000000045947 */ /* 0x000fea0003800000 */
[----:B------:R3:W5:Y:S02]  /*3930*/  LDG.E.U8 R7, desc[UR20][R30.64] ;  /* 0x000000141e077981 */ /* 0x000764000c1e1100 */
.L_x_44:
[----:B------:R-:W-:Y:S05]  /*3940*/  BSYNC B1 ;  /* 0x0000000000017941 */ /* 0x000fea0003800000 */
.L_x_43:
[----:B-----5:R-:W-:Y:S01]  /*3950*/  LOP3.LUT R7, R7, 0xff, RZ, 0xc0, !PT ;  /* 0x000000ff07077812 */ /* 0x020fe200078ec0ff */
[----:B------:R-:W-:Y:S01]  /*3960*/  BSSY B1, `(.L_x_45) ;  /* 0x000000b000017945 */ /* 0x000fe20003800000 */
[----:B------:R-:W-:Y:S02]  /*3970*/  ISETP.LT.OR P2, PT, R33, 0x2, !P1 ;  /* 0x000000022100780c */ /* 0x000fe40004f41670 */
[----:B------:R-:W-:-:S05]  /*3980*/  F2FP.F16.E4M3.UNPACK_B R7, R7 ;  /* 0x00000007ff07723e */ /* 0x000fca00020006ff */
[----:B------:R-:W-:Y:S01]  /*3990*/  HADD2.F32 R36, -RZ, R7.H0_H0 ;  /* 0x20000007ff247230 */ /* 0x000fe20000004100 */
[----:B------:R-:W-:-:S04]  /*39a0*/  PRMT R7, RZ, 0x7610, R7 ;  /* 0x00007610ff077816 */ /* 0x000fc80000000007 */
[----:B------:R-:W-:-:S04]  /*39b0*/  FMUL R36, R36, R9 ;  /* 0x0000000924247220 */ /* 0x000fc80000400000 */
[----:B------:R-:W-:-:S05]  /*39c0*/  FFMA R36, R145, R8, R36 ;  /* 0x0000000891247223 */ /* 0x000fca0000000024 */
[----:B------:R-:W-:-:S05]  /*39d0*/  F2FP.SATFINITE.E4M3.F32.PACK_AB_MERGE_C R37, RZ, R36, RZ ;  /* 0x00000024ff25723e */ /* 0x000fca00048070ff */
[----:B------:R4:W-:Y:S01]  /*39e0*/  @!P5 STG.E.U8 desc[UR20][R14.64], R37 ;  /* 0x000000250e00d986 */ /* 0x0009e2000c101114 */
[----:B------:R-:W-:Y:S05]  /*39f0*/  @P2 BRA `(.L_x_46) ;  /* 0x0000000000042947 */ /* 0x000fea0003800000 */
[----:B------:R0:W5:Y:S02]  /*3a00*/  LDG.E.U8 R7, desc[UR20][R30.64+0x1] ;  /* 0x000001141e077981 */ /* 0x000164000c1e1100 */
.L_x_46:
[----:B------:R-:W-:Y:S05]  /*3a10*/  BSYNC B1 ;  /* 0x0000000000017941 */ /* 0x000fea0003800000 */
.L_x_45:
[----:B-----5:R-:W-:Y:S01]  /*3a20*/  LOP3.LUT R7, R7, 0xff, RZ, 0xc0, !PT ;  /* 0x000000ff07077812 */ /* 0x020fe200078ec0ff */
[----:B------:R-:W-:Y:S01]  /*3a30*/  BSSY B1, `(.L_x_47) ;  /* 0x000000b000017945 */ /* 0x000fe20003800000 */
[----:B------:R-:W-:Y:S02]  /*3a40*/  ISETP.LT.OR P4, PT, R33, 0x9, !P0 ;  /* 0x000000092100780c */ /* 0x000fe40004781670 */
[----:B------:R-:W-:-:S05]  /*3a50*/  F2FP.F16.E4M3.UNPACK_B R7, R7 ;  /* 0x00000007ff07723e */ /* 0x000fca00020006ff */
[----:B------:R-:W-:-:S05]  /*3a60*/  HADD2.F32 R36, -RZ, R7.H0_H0 ;  /* 0x20000007ff247230 */ /* 0x000fca0000004100 */
[----:B------:R-:W-:-:S04]  /*3a70*/  FMUL R7, R36, R9 ;  /* 0x0000000924077220 */ /* 0x000fc80000400000 */
[----:B------:R-:W-:-:S05]  /*3a80*/  FFMA R7, R140, R8, R7 ;  /* 0x000000088c077223 */ /* 0x000fca0000000007 */
[----:B----4-:R-:W-:Y:S02]  /*3a90*/  F2FP.SATFINITE.E4M3.F32.PACK_AB_MERGE_C R37, RZ, R7, RZ ;  /* 0x00000007ff25723e */ /* 0x010fe400048070ff */
[----:B------:R-:W-:-:S03]  /*3aa0*/  PRMT R7, RZ, 0x7610, R7 ;  /* 0x00007610ff077816 */ /* 0x000fc60000000007 */
[----:B------:R4:W-:Y:S01]  /*3ab0*/  @!P2 STG.E.U8 desc[UR20][R14.64+0x1], R37 ;  /* 0x000001250e00a986 */ /* 0x0009e2000c101114 */
[----:B------:R-:W-:Y:S05]  /*3ac0*/  @P4 BRA `(.L_x_48) ;  /* 0x0000000000044947 */ /* 0x000fea0003800000 */
[----:B------:R0:W5:Y:S02]  /*3ad0*/  LDG.E.U8 R7, desc[UR20][R28.64+0x8] ;  /* 0x000008141c077981 */ /* 0x000164000c1e1100 */
.L_x_48:
[----:B------:R-:W-:Y:S05]  /*3ae0*/  BSYNC B1 ;  /* 0x0000000000017941 */ /* 0x000fea0003800000 */
.L_x_47:
        /* <DEDUP_REMOVED lines=8> */
[----:B----4-:R-:W-:-:S05]  /*3b70*/  F2FP.SATFINITE.E4M3.F32.PACK_AB_MERGE_C R37, RZ, R36, RZ ;  /* 0x00000024ff25723e */ /* 0x010fca00048070ff */
[----:B------:R4:W-:Y:S01]  /*3b80*/  @!P4 STG.E.U8 desc[UR20][R16.64+0x8], R37 ;  /* 0x000008251000c986 */ /* 0x0009e2000c101114 */
[----:B------:R-:W-:Y:S05]  /*3b90*/  @P2 BRA `(.L_x_50) ;  /* 0x0000000000042947 */ /* 0x000fea0003800000 */
[----:B------:R0:W5:Y:S02]  /*3ba0*/  LDG.E.U8 R7, desc[UR20][R28.64+0x9] ;  /* 0x000009141c077981 */ /* 0x000164000c1e1100 */
.L_x_50:
[----:B------:R-:W-:Y:S05]  /*3bb0*/  BSYNC B1 ;  /* 0x0000000000017941 */ /* 0x000fea0003800000 */
.L_x_49:
        /* <DEDUP_REMOVED lines=12> */
.L_x_52:
[----:B------:R-:W-:Y:S05]  /*3c80*/  BSYNC B1 ;  /* 0x0000000000017941 */ /* 0x000fea0003800000 */
.L_x_51:
        /* <DEDUP_REMOVED lines=12> */
.L_x_54:
[----:B------:R-:W-:Y:S05]  /*3d50*/  BSYNC B1 ;  /* 0x0000000000017941 */ /* 0x000fea0003800000 */
.L_x_53:
        /* <DEDUP_REMOVED lines=12> */
.L_x_56:
[----:B------:R-:W-:Y:S05]  /*3e20*/  BSYNC B1 ;  /* 0x0000000000017941 */ /* 0x000fea0003800000 */
.L_x_55:
        /* <DEDUP_REMOVED lines=12> */
.L_x_58:
[----:B------:R-:W-:Y:S05]  /*3ef0*/  BSYNC B1 ;  /* 0x0000000000017941 */ /* 0x000fea0003800000 */
.L_x_57:
        /* <DEDUP_REMOVED lines=12> */
.L_x_60:
[----:B------:R-:W-:Y:S05]  /*3fc0*/  BSYNC B1 ;  /* 0x0000000000017941 */ /* 0x000fea0003800000 */
.L_x_59:
        /* <DEDUP_REMOVED lines=12> */
.L_x_62:
[----:B------:R-:W-:Y:S05]  /*4090*/  BSYNC B1 ;  /* 0x0000000000017941 */ /* 0x000fea0003800000 */
.L_x_61:
        /* <DEDUP_REMOVED lines=12> */
.L_x_64:
[----:B------:R-:W-:Y:S05]  /*4160*/  BSYNC B1 ;  /* 0x0000000000017941 */ /* 0x000fea0003800000 */
.L_x_63:
        /* <DEDUP_REMOVED lines=12> */
.L_x_66:
[----:B------:R-:W-:Y:S05]  /*4230*/  BSYNC B1 ;  /* 0x0000000000017941 */ /* 0x000fea0003800000 */
.L_x_65:
        /* <DEDUP_REMOVED lines=12> */
.L_x_68:
[----:B------:R-:W-:Y:S05]  /*4300*/  BSYNC B1 ;  /* 0x0000000000017941 */ /* 0x000fea0003800000 */
.L_x_67:
        /* <DEDUP_REMOVED lines=12> */
.L_x_70:
[----:B------:R-:W-:Y:S05]  /*43d0*/  BSYNC B1 ;  /* 0x0000000000017941 */ /* 0x000fea0003800000 */
.L_x_69:
        /* <DEDUP_REMOVED lines=12> */
.L_x_72:
[----:B------:R-:W-:Y:S05]  /*44a0*/  BSYNC B1 ;  /* 0x0000000000017941 */ /* 0x000fea0003800000 */
.L_x_71:
        /* <DEDUP_REMOVED lines=12> */
.L_x_74:
[----:B------:R-:W-:Y:S05]  /*4570*/  BSYNC B1 ;  /* 0x0000000000017941 */ /* 0x000fea0003800000 */
.L_x_73:
        /* <DEDUP_REMOVED lines=12> */
.L_x_76:
[----:B------:R-:W-:Y:S05]  /*4640*/  BSYNC B1 ;  /* 0x0000000000017941 */ /* 0x000fea0003800000 */
.L_x_75:
        /* <DEDUP_REMOVED lines=12> */
.L_x_78:
[----:B------:R-:W-:Y:S05]  /*4710*/  BSYNC B1 ;  /* 0x0000000000017941 */ /* 0x000fea0003800000 */
.L_x_77:
        /* <DEDUP_REMOVED lines=12> */
.L_x_80:
[----:B------:R-:W-:Y:S05]  /*47e0*/  BSYNC B1 ;  /* 0x0000000000017941 */ /* 0x000fea0003800000 */
.L_x_79:
        /* <DEDUP_REMOVED lines=12> */
.L_x_82:
[----:B------:R-:W-:Y:S05]  /*48b0*/  BSYNC B1 ;  /* 0x0000000000017941 */ /* 0x000fea0003800000 */
.L_x_81:
        /* <DEDUP_REMOVED lines=12> */
.L_x_84:
[----:B------:R-:W-:Y:S05]  /*4980*/  BSYNC B1 ;  /* 0x0000000000017941 */ /* 0x000fea0003800000 */
.L_x_83:
        /* <DEDUP_REMOVED lines=12> */
.L_x_86:
[----:B------:R-:W-:Y:S05]  /*4a50*/  BSYNC B1 ;  /* 0x0000000000017941 */ /* 0x000fea0003800000 */
.L_x_85:
        /* <DEDUP_REMOVED lines=12> */
.L_x_88:
[----:B------:R-:W-:Y:S05]  /*4b20*/  BSYNC B1 ;  /* 0x0000000000017941 */ /* 0x000fea0003800000 */
.L_x_87:
        /* <DEDUP_REMOVED lines=12> */
.L_x_90:
[----:B------:R-:W-:Y:S05]  /*4bf0*/  BSYNC B1 ;  /* 0x0000000000017941 */ /* 0x000fea0003800000 */
.L_x_89:
        /* <DEDUP_REMOVED lines=12> */
.L_x_92:
[----:B------:R-:W-:Y:S05]  /*4cc0*/  BSYNC B1 ;  /* 0x0000000000017941 */ /* 0x000fea0003800000 */
.L_x_91:
        /* <DEDUP_REMOVED lines=12> */
.L_x_94:
[----:B------:R-:W-:Y:S05]  /*4d90*/  BSYNC B1 ;  /* 0x0000000000017941 */ /* 0x000fea0003800000 */
.L_x_93:
        /* <DEDUP_REMOVED lines=12> */
.L_x_96:
[----:B------:R-:W-:Y:S05]  /*4e60*/  BSYNC B1 ;  /* 0x0000000000017941 */ /* 0x000fea0003800000 */
.L_x_95:
        /* <DEDUP_REMOVED lines=12> */
.L_x_98:
[----:B------:R-:W-:Y:S05]  /*4f30*/  BSYNC B1 ;  /* 0x0000000000017941 */ /* 0x000fea0003800000 */
.L_x_97:
[----:B-----5:R-:W-:Y:S01]  /*4f40*/  LOP3.LUT R7, R7, 0xff, RZ, 0xc0, !PT ;  /* 0x000000ff07077812 */ /* 0x020fe200078ec0ff */
[----:B------:R-:W-:Y:S01]  /*4f50*/  BSSY B1, `(.L_x_99) ;  /* 0x000000b000017945 */ /* 0x000fe20003800000 */
[----:B------:R-:W-:Y:S02]  /*4f60*/  ISETP.LT.OR P2, PT, R33, 0x39, !P1 ;  /* 0x000000392100780c */ /* 0x000fe40004f41670 */
[----:B------:R-:W-:-:S05]  /*4f70*/  F2FP.F16.E4M3.UNPACK_B R7, R7 ;  /* 0x00000007ff07723e */ /* 0x000fca00020006ff */
[----:B0-2---:R-:W-:-:S05]  /*4f80*/  HADD2.F32 R28, -RZ, R7.H0_H0 ;  /* 0x20000007ff1c7230 */ /* 0x005fca0000004100 */
[----:B------:R-:W-:-:S04]  /*4f90*/  FMUL R7, R28, R9 ;  /* 0x000000091c077220 */ /* 0x000fc80000400000 */
[----:B------:R-:W-:-:S05]  /*4fa0*/  FFMA R7, R114, R8, R7 ;  /* 0x0000000872077223 */ /* 0x000fca0000000007 */
[----:B------:R-:W-:Y:S02]  /*4fb0*/  F2FP.SATFINITE.E4M3.F32.PACK_AB_MERGE_C R29, RZ, R7, RZ ;  /* 0x00000007ff1d723e */ /* 0x000fe400048070ff */
[----:B------:R-:W-:-:S03]  /*4fc0*/  PRMT R7, RZ, 0x7610, R7 ;  /* 0x00007610ff077816 */ /* 0x000fc60000000007 */
[----:B------:R0:W-:Y:S01]  /*4fd0*/  @!P0 STG.E.U8 desc[UR20][R16.64+0x39], R29 ;  /* 0x0000391d10008986 */ /* 0x0001e2000c101114 */
[----:B------:R-:W-:Y:S05]  /*4fe0*/  @P2 BRA `(.L_x_100) ;  /* 0x0000000000042947 */ /* 0x000fea0003800000 */
[----:B------:R2:W5:Y:S02]  /*4ff0*/  LDG.E.U8 R7, desc[UR20][R30.64+0x38] ;  /* 0x000038141e077981 */ /* 0x000564000c1e1100 */
.L_x_100:
[----:B------:R-:W-:Y:S05]  /*5000*/  BSYNC B1 ;  /* 0x0000000000017941 */ /* 0x000fea0003800000 */
.L_x_99:
[----:B-----5:R-:W-:Y:S01]  /*5010*/  LOP3.LUT R7, R7, 0xff, RZ, 0xc0, !PT ;  /* 0x000000ff07077812 */ /* 0x020fe200078ec0ff */
[----:B------:R-:W-:Y:S01]  /*5020*/  BSSY B1, `(.L_x_101) ;  /* 0x000000b000017945 */ /* 0x000fe20003800000 */
[----:B------:R-:W-:Y:S02]  /*5030*/  ISETP.LT.OR P1, PT, R33, 0x3a, !P1 ;  /* 0x0000003a2100780c */ /* 0x000fe40004f21670 */
[----:B------:R-:W-:-:S05]  /*5040*/  F2FP.F16.E4M3.UNPACK_B R7, R7 ;  /* 0x00000007ff07723e */ /* 0x000fca00020006ff */
[----:B01--4-:R-:W-:Y:S01]  /*5050*/  HADD2.F32 R16, -RZ, R7.H0_H0 ;  /* 0x20000007ff107230 */ /* 0x013fe20000004100 */
[----:B------:R-:W-:-:S04]  /*5060*/  PRMT R7, RZ, 0x7610, R7 ;  /* 0x00007610ff077816 */ /* 0x000fc80000000007 */
[----:B------:R-:W-:-:S04]  /*5070*/  FMUL R16, R16, R9 ;  /* 0x0000000910107220 */ /* 0x000fc80000400000 */
[----:B------:R-:W-:-:S05]  /*5080*/  FFMA R16, R117, R8, R16 ;  /* 0x0000000875107223 */ /* 0x000fca0000000010 */
[----:B------:R-:W-:-:S05]  /*5090*/  F2FP.SATFINITE.E4M3.F32.PACK_AB_MERGE_C R17, RZ, R16, RZ ;  /* 0x00000010ff11723e */ /* 0x000fca00048070ff */
[----:B------:R0:W-:Y:S01]  /*50a0*/  @!P2 STG.E.U8 desc[UR20][R14.64+0x38], R17 ;  /* 0x000038110e00a986 */ /* 0x0001e2000c101114 */
[----:B------:R-:W-:Y:S05]  /*50b0*/  @P1 BRA `(.L_x_102) ;  /* 0x0000000000041947 */ /* 0x000fea0003800000 */
[----:B------:R1:W5:Y:S02]  /*50c0*/  LDG.E.U8 R7, desc[UR20][R30.64+0x39] ;  /* 0x000039141e077981 */ /* 0x000364000c1e1100 */
.L_x_102:
[----:B------:R-:W-:Y:S05]  /*50d0*/  BSYNC B1 ;  /* 0x0000000000017941 */ /* 0x000fea0003800000 */
.L_x_101:
[----:B-----5:R-:W-:Y:S01]  /*50e0*/  LOP3.LUT R7, R7, 0xff, RZ, 0xc0, !PT ;  /* 0x000000ff07077812 */ /* 0x020fe200078ec0ff */
[----:B------:R-:W-:Y:S01]  /*50f0*/  BSSY B1, `(.L_x_103) ;  /* 0x0000013000017945 */ /* 0x000fe20003800000 */
[----:B------:R-:W-:Y:S02]  /*5100*/  IADD3 R29, P0, R35, 0x80, RZ ;  /* 0x00000080231d7810 */ /* 0x000fe40007f1e0ff */
[----:B------:R-:W-:-:S03]  /*5110*/  F2FP.F16.E4M3.UNPACK_B R7, R7 ;  /* 0x00000007ff07723e */ /* 0x000fc600020006ff */
[----:B0-----:R-:W-:Y:S01]  /*5120*/  IMAD.X R17, RZ, RZ, R25, P0 ;  /* 0x000000ffff117224 */ /* 0x001fe200000e0619 */
        /* <DEDUP_REMOVED lines=9> */
[----:B-123--:R-:W-:Y:S02]  /*51c0*/  F2FP.SATFINITE.E4M3.F32.PACK_AB_MERGE_C R31, RZ, R7, RZ ;  /* 0x00000007ff1f723e */ /* 0x00efe400048070ff */
[----:B------:R-:W-:Y:S02]  /*51d0*/  IADD3.X R17, R17, UR11, R29, P2, !PT ;  /* 0x0000000b11117c10 */ /* 0x000fe400097fe41d */
[----:B------:R-:W-:Y:S01]  /*51e0*/  PRMT R7, RZ, 0x7610, R7 ;  /* 0x00007610ff077816 */ /* 0x000fe20000000007 */
[----:B------:R0:W-:Y:S01]  /*51f0*/  @!P1 STG.E.U8 desc[UR20][R14.64+0x39], R31 ;  /* 0x0000391f0e009986 */ /* 0x0001e2000c101114 */
[----:B------:R-:W-:Y:S05]  /*5200*/  @P4 BRA `(.L_x_104) ;  /* 0x0000000000044947 */ /* 0x000fea0003800000 */
[----:B------:R1:W5:Y:S02]  /*5210*/  LDG.E.U8 R7, desc[UR20][R16.64] ;  /* 0x0000001410077981 */ /* 0x000364000c1e1100 */
.L_x_104:
[----:B------:R-:W-:Y:S05]  /*5220*/  BSYNC B1 ;  /* 0x0000000000017941 */ /* 0x000fea0003800000 */
.L_x_103:
[----:B-----5:R-:W-:Y:S01]  /*5230*/  LOP3.LUT R7, R7, 0xff, RZ, 0xc0, !PT ;  /* 0x000000ff07077812 */ /* 0x020fe200078ec0ff */
[----:B------:R-:W-:Y:S01]  /*5240*/  BSSY B1, `(.L_x_105) ;  /* 0x000000b000017945 */ /* 0x000fe20003800000 */
[----:B------:R-:W-:Y:S02]  /*5250*/  ISETP.LT.OR P2, PT, R33, 0x2, !P0 ;  /* 0x000000022100780c */ /* 0x000fe40004741670 */
[----:B------:R-:W-:-:S05]  /*5260*/  F2FP.F16.E4M3.UNPACK_B R7, R7 ;  /* 0x00000007ff07723e */ /* 0x000fca00020006ff */
[----:B0-----:R-:W-:Y:S01]  /*5270*/  HADD2.F32 R14, -RZ, R7.H0_H0 ;  /* 0x20000007ff0e7230 */ /* 0x001fe20000004100 */
[----:B------:R-:W-:-:S04]  /*5280*/  PRMT R7, RZ, 0x7610, R7 ;  /* 0x00007610ff077816 */ /* 0x000fc80000000007 */
[----:B------:R-:W-:-:S04]  /*5290*/  FMUL R14, R14, R9 ;  /* 0x000000090e0e7220 */ /* 0x000fc80000400000 */
[----:B------:R-:W-:-:S05]  /*52a0*/  FFMA R14, R115, R8, R14 ;  /* 0x00000008730e7223 */ /* 0x000fca000000000e */
[----:B------:R-:W-:-:S05]  /*52b0*/  F2FP.SATFINITE.E4M3.F32.PACK_AB_MERGE_C R15, RZ, R14, RZ ;  /* 0x0000000eff0f723e */ /* 0x000fca00048070ff */
[----:B------:R0:W-:Y:S01]  /*52c0*/  @!P4 STG.E.U8 desc[UR20][R12.64], R15 ;  /* 0x0000000f0c00c986 */ /* 0x0001e2000c101114 */
[----:B------:R-:W-:Y:S05]  /*52d0*/  @P2 BRA `(.L_x_106) ;  /* 0x0000000000042947 */ /* 0x000fea0003800000 */
[----:B------:R2:W5:Y:S02]  /*52e0*/  LDG.E.U8 R7, desc[UR20][R16.64+0x1] ;  /* 0x0000011410077981 */ /* 0x000564000c1e1100 */
.L_x_106:
[----:B------:R-:W-:Y:S05]  /*52f0*/  BSYNC B1 ;  /* 0x0000000000017941 */ /* 0x000fea0003800000 */
.L_x_105:
[----:B-----5:R-:W-:Y:S01]  /*5300*/  LOP3.LUT R7, R7, 0xff, RZ, 0xc0, !PT ;  /* 0x000000ff07077812 */ /* 0x020fe200078ec0ff */
[----:B------:R-:W-:Y:S01]  /*5310*/  BSSY B1, `(.L_x_107) ;  /* 0x0000013000017945 */ /* 0x000fe20003800000 */
[----:B------:R-:W-:Y:S02]  /*5320*/  IADD3 R35, P1, R35, 0x88, RZ ;  /* 0x0000008823237810 */ /* 0x000fe40007f3e0ff */
[----:B------:R-:W-:-:S03]  /*5330*/  F2FP.F16.E4M3.UNPACK_B R7, R7 ;  /* 0x00000007ff07723e */ /* 0x000fc600020006ff */
[----:B------:R-:W-:Y:S01]  /*5340*/  IMAD.X R24, RZ, RZ, R25, P1 ;  /* 0x000000ffff187224 */ /* 0x000fe200008e0619 */
[----:B------:R-:W-:Y:S01]  /*5350*/  ISETP.GE.AND P1, PT, R34, 0x89, PT ;  /* 0x000000892200780c */ /* 0x000fe20003f26270 */
[----:B------:R-:W-:Y:S02]  /*5360*/  HADD2.F32 R14, -RZ, R7.H0_H0 ;  /* 0x20000007ff0e7230 */ /* 0x000fe40000004100 */
[----:B------:R-:W-:Y:S01]  /*5370*/  IMAD R24, R24, UR6, RZ ;  /* 0x0000000618187c24 */ /* 0x000fe2000f8e02ff */
[----:B------:R-:W-:Y:S01]  /*5380*/  ISETP.LT.OR P5, PT, R33, 0x1, !P1 ;  /* 0x000000012100780c */ /* 0x000fe20004fa1670 */
[----:B------:R-:W-:-:S04]  /*5390*/  IMAD.WIDE.U32 R26, R35, UR6, R26 ;  /* 0x00000006231a7c25 */ /* 0x000fc8000f8e001a */
[----:B------:R-:W-:Y:S01]  /*53a0*/  FMUL R7, R14, R9 ;  /* 0x000000090e077220 */ /* 0x000fe20000400000 */
[----:B------:R-:W-:-:S03]  /*53b0*/  IMAD R35, R35, UR7, R24 ;  /* 0x0000000723237c24 */ /* 0x000fc6000f8e0218 */
[----:B------:R-:W-:Y:S01]  /*53c0*/  FFMA R7, R110, R8, R7 ;  /* 0x000000086e077223 */ /* 0x000fe20000000007 */
[----:B------:R-:W-:-:S04]  /*53d0*/  IADD3 R14, P4, R26, UR10, RZ ;  /* 0x0000000a1a0e7c10 */ /* 0x000fc8000ff9e0ff */
[----:B------:R-:W-:Y:S02]  /*53e0*/  F2FP.SATFINITE.E4M3.F32.PACK_AB_MERGE_C R25, RZ, R7, RZ ;  /* 0x00000007ff19723e */ /* 0x000fe400048070ff */
[----:B0-----:R-:W-:Y:S02]  /*53f0*/  IADD3.X R15, R27, UR11, R35, P4, !PT ;  /* 0x0000000b1b0f7c10 */ /* 0x001fe4000a7fe423 */
[----:B------:R-:W-:Y:S01]  /*5400*/  PRMT R7, RZ, 0x7610, R7 ;  /* 0x00007610ff077816 */ /* 0x000fe20000000007 */
[----:B------:R0:W-:Y:S01]  /*5410*/  @!P2 STG.E.U8 desc[UR20][R12.64+0x1], R25 ;  /* 0x000001190c00a986 */ /* 0x0001e2000c101114 */
[----:B------:R-:W-:Y:S05]  /*5420*/  @P5 BRA `(.L_x_108) ;  /* 0x0000000000045947 */ /* 0x000fea0003800000 */
[----:B------:R3:W5:Y:S02]  /*5430*/  LDG.E.U8 R7, desc[UR20][R14.64] ;  /* 0x000000140e077981 */ /* 0x000764000c1e1100 */
.L_x_108:
[----:B------:R-:W-:Y:S05]  /*5440*/  BSYNC B1 ;  /* 0x0000000000017941 */ /* 0x000fea0003800000 */
.L_x_107:
        /* <DEDUP_REMOVED lines=8> */
[----:B0-----:R-:W-:-:S05]  /*54d0*/  F2FP.SATFINITE.E4M3.F32.PACK_AB_MERGE_C R25, RZ, R24, RZ ;  /* 0x00000018ff19723e */ /* 0x001fca00048070ff */
[----:B------:R0:W-:Y:S01]  /*54e0*/  @!P5 STG.E.U8 desc[UR20][R10.64], R25 ;  /* 0x000000190a00d986 */ /* 0x0001e2000c101114 */
[----:B------:R-:W-:Y:S05]  /*54f0*/  @P2 BRA `(.L_x_110) ;  /* 0x0000000000042947 */ /* 0x000fea0003800000 */
[----:B------:R4:W5:Y:S02]  /*5500*/  LDG.E.U8 R7, desc[UR20][R14.64+0x1] ;  /* 0x000001140e077981 */ /* 0x000964000c1e1100 */
.L_x_110:
[----:B------:R-:W-:Y:S05]  /*5510*/  BSYNC B1 ;  /* 0x0000000000017941 */ /* 0x000fea0003800000 */
.L_x_109:
[----:B-----5:R-:W-:Y:S01]  /*5520*/  LOP3.LUT R7, R7, 0xff, RZ, 0xc0, !PT ;  /* 0x000000ff07077812 */ /* 0x020fe200078ec0ff */
[----:B------:R-:W-:Y:S01]  /*5530*/  BSSY B1, `(.L_x_111) ;  /* 0x000000b000017945 */ /* 0x000fe20003800000 */
[----:B------:R-:W-:Y:S02]  /*5540*/  ISETP.LT.OR P4, PT, R33, 0x9, !P0 ;  /* 0x000000092100780c */ /* 0x000fe40004781670 */
[----:B------:R-:W-:-:S05]  /*5550*/  F2FP.F16.E4M3.UNPACK_B R7, R7 ;  /* 0x00000007ff07723e */ /* 0x000fca00020006ff */
[----:B------:R-:W-:-:S05]  /*5560*/  HADD2.F32 R24, -RZ, R7.H0_H0 ;  /* 0x20000007ff187230 */ /* 0x000fca0000004100 */
[----:B------:R-:W-:-:S04]  /*5570*/  FMUL R7, R24, R9 ;  /* 0x0000000918077220 */ /* 0x000fc80000400000 */
[----:B------:R-:W-:-:S05]  /*5580*/  FFMA R7, R108, R8, R7 ;  /* 0x000000086c077223 */ /* 0x000fca0000000007 */
[----:B0-----:R-:W-:Y:S02]  /*5590*/  F2FP.SATFINITE.E4M3.F32.PACK_AB_MERGE_C R25, RZ, R7, RZ ;  /* 0x00000007ff19723e */ /* 0x001fe400048070ff */
[----:B------:R-:W-:-:S03]  /*55a0*/  PRMT R7, RZ, 0x7610, R7 ;  /* 0x00007610ff077816 */ /* 0x000fc60000000007 */
[----:B------:R0:W-:Y:S01]  /*55b0*/  @!P2 STG.E.U8 desc[UR20][R10.64+0x1], R25 ;  /* 0x000001190a00a986 */ /* 0x0001e2000c101114 */
[----:B------:R-:W-:Y:S05]  /*55c0*/  @P4 BRA `(.L_x_112) ;  /* 0x0000000000044947 */ /* 0x000fea0003800000 */
[----:B------:R0:W5:Y:S02]  /*55d0*/  LDG.E.U8 R7, desc[UR20][R16.64+0x8] ;  /* 0x0000081410077981 */ /* 0x000164000c1e1100 */
.L_x_112:
[----:B------:R-:W-:Y:S05]  /*55e0*/  BSYNC B1 ;  /* 0x0000000000017941 */ /* 0x000fea0003800000 */
.L_x_111:
        /* <DEDUP_REMOVED lines=12> */
.L_x_114:
[----:B------:R-:W-:Y:S05]  /*56b0*/  BSYNC B1 ;  /* 0x0000000000017941 */ /* 0x000fea0003800000 */
.L_x_113:
        /* <DEDUP_REMOVED lines=12> */
.L_x_116:
[----:B------:R-:W-:Y:S05]  /*5780*/  BSYNC B1 ;  /* 0x0000000000017941 */ /* 0x000fea0003800000 */
.L_x_115:
        /* <DEDUP_REMOVED lines=12> */
.L_x_118:
[----:B------:R-:W-:Y:S05]  /*5850*/  BSYNC B1 ;  /* 0x0000000000017941 */ /* 0x000fea0003800000 */
.L_x_117:
        /* <DEDUP_REMOVED lines=12> */
.L_x_120:
[----:B------:R-:W-:Y:S05]  /*5920*/  BSYNC B1 ;  /* 0x0000000000017941 */ /* 0x000fea0003800000 */
.L_x_119:
        /* <DEDUP_REMOVED lines=12> */
.L_x_122:
[----:B------:R-:W-:Y:S05]  /*59f0*/  BSYNC B1 ;  /* 0x0000000000017941 */ /* 0x000fea0003800000 */
.L_x_121:
        /* <DEDUP_REMOVED lines=12> */
.L_x_124:
[----:B------:R-:W-:Y:S05]  /*5ac0*/  BSYNC B1 ;  /* 0x0000000000017941 */ /* 0x000fea0003800000 */
.L_x_123:
        /* <DEDUP_REMOVED lines=12> */
.L_x_126:
[----:B------:R-:W-:Y:S05]  /*5b90*/  BSYNC B1 ;  /* 0x0000000000017941 */ /* 0x000fea0003800000 */
.L_x_125:
        /* <DEDUP_REMOVED lines=12> */
.L_x_128:
[----:B------:R-:W-:Y:S05]  /*5c60*/  BSYNC B1 ;  /* 0x0000000000017941 */ /* 0x000fea0003800000 */
.L_x_127:
        /* <DEDUP_REMOVED lines=12> */
.L_x_130:
[----:B------:R-:W-:Y:S05]  /*5d30*/  BSYNC B1 ;  /* 0x0000000000017941 */ /* 0x000fea0003800000 */
.L_x_129:
        /* <DEDUP_REMOVED lines=12> */
.L_x_132:
[----:B------:R-:W-:Y:S05]  /*5e00*/  BSYNC B1 ;  /* 0x0000000000017941 */ /* 0x000fea0003800000 */
.L_x_131:
        /* <DEDUP_REMOVED lines=12> */
.L_x_134:
[----:B------:R-:W-:Y:S05]  /*5ed0*/  BSYNC B1 ;  /* 0x0000000000017941 */ /* 0x000fea0003800000 */
.L_x_133:
        /* <DEDUP_REMOVED lines=12> */
.L_x_136:
[----:B------:R-:W-:Y:S05]  /*5fa0*/  BSYNC B1 ;  /* 0x0000000000017941 */ /* 0x000fea0003800000 */
.L_x_135:
        /* <DEDUP_REMOVED lines=12> */
.L_x_138:
[----:B------:R-:W-:Y:S05]  /*6070*/  BSYNC B1 ;  /* 0x0000000000017941 */ /* 0x000fea0003800000 */
.L_x_137:
        /* <DEDUP_REMOVED lines=12> */
.L_x_140:
[----:B------:R-:W-:Y:S05]  /*6140*/  BSYNC B1 ;  /* 0x0000000000017941 */ /* 0x000fea0003800000 */
.L_x_139:
        /* <DEDUP_REMOVED lines=12> */
.L_x_142:
[----:B------:R-:W-:Y:S05]  /*6210*/  BSYNC B1 ;  /* 0x0000000000017941 */ /* 0x000fea0003800000 */
.L_x_141:
        /* <DEDUP_REMOVED lines=12> */
.L_x_144:
[----:B------:R-:W-:Y:S05]  /*62e0*/  BSYNC B1 ;  /* 0x0000000000017941 */ /* 0x000fea0003800000 */
.L_x_143:
        /* <DEDUP_REMOVED lines=12> */
.L_x_146:
[----:B------:R-:W-:Y:S05]  /*63b0*/  BSYNC B1 ;  /* 0x0000000000017941 */ /* 0x000fea0003800000 */
.L_x_145:
        /* <DEDUP_REMOVED lines=12> */
.L_x_148:
[----:B------:R-:W-:Y:S05]  /*6480*/  BSYNC B1 ;  /* 0x0000000000017941 */ /* 0x000fea0003800000 */
.L_x_147:
        /* <DEDUP_REMOVED lines=12> */
.L_x_150:
[----:B------:R-:W-:Y:S05]  /*6550*/  BSYNC B1 ;  /* 0x0000000000017941 */ /* 0x000fea0003800000 */
.L_x_149:
        /* <DEDUP_REMOVED lines=12> */
.L_x_152:
[----:B------:R-:W-:Y:S05]  /*6620*/  BSYNC B1 ;  /* 0x0000000000017941 */ /* 0x000fea0003800000 */
.L_x_151:
        /* <DEDUP_REMOVED lines=12> */
.L_x_154:
[----:B------:R-:W-:Y:S05]  /*66f0*/  BSYNC B1 ;  /* 0x0000000000017941 */ /* 0x000fea0003800000 */
.L_x_153:
        /* <DEDUP_REMOVED lines=12> */
.L_x_156:
[----:B------:R-:W-:Y:S05]  /*67c0*/  BSYNC B1 ;  /* 0x0000000000017941 */ /* 0x000fea0003800000 */
.L_x_155:
        /* <DEDUP_REMOVED lines=12> */
.L_x_158:
[----:B------:R-:W-:Y:S05]  /*6890*/  BSYNC B1 ;  /* 0x0000000000017941 */ /* 0x000fea0003800000 */
.L_x_157:
        /* <DEDUP_REMOVED lines=12> */
.L_x_160:
[----:B------:R-:W-:Y:S05]  /*6960*/  BSYNC B1 ;  /* 0x0000000000017941 */ /* 0x000fea0003800000 */
.L_x_159:
        /* <DEDUP_REMOVED lines=12> */
.L_x_162:
[----:B------:R-:W-:Y:S05]  /*6a30*/  BSYNC B1 ;  /* 0x0000000000017941 */ /* 0x000fea0003800000 */
.L_x_161:
[----:B-----5:R-:W-:Y:S01]  /*6a40*/  LOP3.LUT R7, R7, 0xff, RZ, 0xc0, !PT ;  /* 0x000000ff07077812 */ /* 0x020fe200078ec0ff */
[----:B------:R-:W-:Y:S01]  /*6a50*/  BSSY B1, `(.L_x_163) ;  /* 0x000000b000017945 */ /* 0x000fe20003800000 */
[----:B------:R-:W-:Y:S02]  /*6a60*/  ISETP.LT.OR P2, PT, R33, 0x39, !P1 ;  /* 0x000000392100780c */ /* 0x000fe40004f41670 */
[----:B------:R-:W-:-:S05]  /*6a70*/  F2FP.F16.E4M3.UNPACK_B R7, R7 ;  /* 0x00000007ff07723e */ /* 0x000fca00020006ff */
[----:B012---:R-:W-:-:S05]  /*6a80*/  HADD2.F32 R16, -RZ, R7.H0_H0 ;  /* 0x20000007ff107230 */ /* 0x007fca0000004100 */
[----:B------:R-:W-:-:S04]  /*6a90*/  FMUL R7, R16, R9 ;  /* 0x0000000910077220 */ /* 0x000fc80000400000 */
[----:B------:R-:W-:-:S05]  /*6aa0*/  FFMA R7, R18, R8, R7 ;  /* 0x0000000812077223 */ /* 0x000fca0000000007 */
[----:B------:R-:W-:Y:S02]  /*6ab0*/  F2FP.SATFINITE.E4M3.F32.PACK_AB_MERGE_C R17, RZ, R7, RZ ;  /* 0x00000007ff11723e */ /* 0x000fe400048070ff */
[----:B------:R-:W-:-:S03]  /*6ac0*/  PRMT R7, RZ, 0x7610, R7 ;  /* 0x00007610ff077816 */ /* 0x000fc60000000007 */
[----:B------:R0:W-:Y:S01]  /*6ad0*/  @!P0 STG.E.U8 desc[UR20][R12.64+0x39], R17 ;  /* 0x000039110c008986 */ /* 0x0001e2000c101114 */
[----:B------:R-:W-:Y:S05]  /*6ae0*/  @P2 BRA `(.L_x_164) ;  /* 0x0000000000042947 */ /* 0x000fea0003800000 */
[----:B------:R1:W5:Y:S02]  /*6af0*/  LDG.E.U8 R7, desc[UR20][R14.64+0x38] ;  /* 0x000038140e077981 */ /* 0x000364000c1e1100 */
.L_x_164:
[----:B------:R-:W-:Y:S05]  /*6b00*/  BSYNC B1 ;  /* 0x0000000000017941 */ /* 0x000fea0003800000 */
.L_x_163:
        /* <DEDUP_REMOVED lines=12> */
.L_x_166:
[----:B------:R-:W-:Y:S05]  /*6bd0*/  BSYNC B1 ;  /* 0x0000000000017941 */ /* 0x000fea0003800000 */
.L_x_165:
[----:B------:R-:W-:Y:S05]  /*6be0*/  @P1 BRA `(.L_x_167) ;  /* 0x0000001000301947 */ /* 0x000fea0003800000 */
[----:B-----5:R-:W-:-:S04]  /*6bf0*/  LOP3.LUT R7, R7, 0xff, RZ, 0xc0, !PT ;  /* 0x000000ff07077812 */ /* 0x020fc800078ec0ff */
[----:B------:R-:W-:-:S05]  /*6c00*/  F2FP.F16.E4M3.UNPACK_B R7, R7 ;  /* 0x00000007ff07723e */ /* 0x000fca00020006ff */
[----:B------:R-:W-:-:S05]  /*6c10*/  HADD2.F32 R12, -RZ, R7.H0_H0 ;  /* 0x20000007ff0c7230 */ /* 0x000fca0000004100 */
[----:B------:R-:W-:-:S04]  /*6c20*/  FMUL R7, R12, R9 ;  /* 0x000000090c077220 */ /* 0x000fc80000400000 */
[----:B------:R-:W-:-:S05]  /*6c30*/  FFMA R7, R20, R8, R7 ;  /* 0x0000000814077223 */ /* 0x000fca0000000007 */
[----:B------:R-:W-:-:S05]  /*6c40*/  F2FP.SATFINITE.E4M3.F32.PACK_AB_MERGE_C R7, RZ, R7, RZ ;  /* 0x00000007ff07723e */ /* 0x000fca00048070ff */
[----:B------:R0:W-:Y:S01]  /*6c50*/  STG.E.U8 desc[UR20][R10.64+0x39], R7 ;  /* 0x000039070a007986 */ /* 0x0001e2000c101114 */
[----:B------:R-:W-:Y:S05]  /*6c60*/  BRA `(.L_x_167) ;  /* 0x0000001000107947 */ /* 0x000fea0003800000 */
.L_x_38:
[C---:B------:R-:W-:Y:S01]  /*6c70*/  ISETP.GE.AND P0, PT, R34.reuse, 0x1, PT ;  /* 0x000000012200780c */ /* 0x040fe20003f06270 */
[-C--:B--2---:R-:W-:Y:S01]  /*6c80*/  FMUL R147, R147, R8.reuse ;  /* 0x0000000893937220 */ /* 0x084fe20000400000 */
[----:B------:R-:W-:Y:S01]  /*6c90*/  ISETP.GE.AND P2, PT, R34, 0x9, PT ;  /* 0x000000092200780c */ /* 0x000fe20003f46270 */
[-C--:B------:R-:W-:Y:S01]  /*6ca0*/  FMUL R142, R142, R8.reuse ;  /* 0x000000088e8e7220 */ /* 0x080fe20000400000 */
[----:B------:R-:W-:Y:S01]  /*6cb0*/  ISETP.LT.OR P1, PT, R33, 0x1, !P0 ;  /* 0x000000012100780c */ /* 0x000fe20004721670 */
[-C--:B------:R-:W-:Y:S01]  /*6cc0*/  FMUL R145, R145, R8.reuse ;  /* 0x0000000891917220 */ /* 0x080fe20000400000 */
[----:B------:R-:W-:Y:S01]  /*6cd0*/  F2FP.SATFINITE.E4M3.F32.PACK_AB_MERGE_C R147, RZ, R147, RZ ;  /* 0x00000093ff93723e */ /* 0x000fe200048070ff */
[-C--:B------:R-:W-:Y:S01]  /*6ce0*/  FMUL R140, R140, R8.reuse ;  /* 0x000000088c8c7220 */ /* 0x080fe20000400000 */
[----:B------:R-:W-:Y:S01]  /*6cf0*/  ISETP.LT.OR P4, PT, R33, 0x2, !P0 ;  /* 0x000000022100780c */ /* 0x000fe20004781670 */
[-C--:B------:R-:W-:Y:S01]  /*6d00*/  FMUL R143, R143, R8.reuse ;  /* 0x000000088f8f7220 */ /* 0x080fe20000400000 */
[C---:B------:R-:W-:Y:S01]  /*6d10*/  ISETP.LT.OR P5, PT, R33.reuse, 0x1, !P2 ;  /* 0x000000012100780c */ /* 0x040fe200057a1670 */
[-C--:B------:R-:W-:Y:S01]  /*6d20*/  FMUL R138, R138, R8.reuse ;  /* 0x000000088a8a7220 */ /* 0x080fe20000400000 */
[----:B------:R-:W-:Y:S01]  /*6d30*/  ISETP.LT.OR P6, PT, R33, 0x2, !P2 ;  /* 0x000000022100780c */ /* 0x000fe200057c1670 */
[----:B------:R-:W-:Y:S01]  /*6d40*/  FMUL R141, R141, R8 ;  /* 0x000000088d8d7220 */ /* 0x000fe20000400000 */
[----:B------:R-:W-:Y:S01]  /*6d50*/  F2FP.SATFINITE.E4M3.F32.PACK_AB_MERGE_C R7, RZ, R142, RZ ;  /* 0x0000008eff07723e */ /* 0x000fe200048070ff */
[-C--:B------:R-:W-:Y:S01]  /*6d60*/  FMUL R136, R136, R8.reuse ;  /* 0x0000000888887220 */ /* 0x080fe20000400000 */
[----:B------:R-:W-:Y:S01]  /*6d70*/  F2FP.SATFINITE.E4M3.F32.PACK_AB_MERGE_C R145, RZ, R145, RZ ;  /* 0x00000091ff91723e */ /* 0x000fe200048070ff */
[----:B------:R-:W-:Y:S01]  /*6d80*/  @!P1 STG.E.U8 desc[UR20][R16.64], R147 ;  /* 0x0000009310009986 */ /* 0x000fe2000c101114 */
[----:B------:R-:W-:Y:S01]  /*6d90*/  ISETP.LT.OR P1, PT, R33, 0x9, !P0 ;  /* 0x000000092100780c */ /* 0x000fe20004721670 */
[----:B------:R-:W-:Y:S01]  /*6da0*/  FMUL R139, R139, R8 ;  /* 0x000000088b8b7220 */ /* 0x000fe20000400000 */
[----:B------:R-:W-:Y:S01]  /*6db0*/  F2FP.SATFINITE.E4M3.F32.PACK_AB_MERGE_C R25, RZ, R140, RZ ;  /* 0x0000008cff19723e */ /* 0x000fe200048070ff */
[----:B------:R0:W-:Y:S01]  /*6dc0*/  @!P4 STG.E.U8 desc[UR20][R16.64+0x1], R7 ;  /* 0x000001071000c986 */ /* 0x0001e2000c101114 */
[----:B------:R-:W-:Y:S01]  /*6dd0*/  F2FP.SATFINITE.E4M3.F32.PACK_AB_MERGE_C R143, RZ, R143, RZ ;  /* 0x0000008fff8f723e */ /* 0x000fe200048070ff */
[-C--:B------:R-:W-:Y:S01]  /*6de0*/  FMUL R134, R134, R8.reuse ;  /* 0x0000000886867220 */ /* 0x080fe20000400000 */
[C---:B------:R-:W-:Y:S01]  /*6df0*/  ISETP.LT.OR P4, PT, R33.reuse, 0xa, !P0 ;  /* 0x0000000a2100780c */ /* 0x040fe20004781670 */
[----:B------:R-:W-:Y:S01]  /*6e00*/  @!P5 STG.E.U8 desc[UR20][R14.64], R145 ;  /* 0x000000910e00d986 */ /* 0x000fe2000c101114 */
[----:B------:R-:W-:Y:S01]  /*6e10*/  ISETP.LT.OR P5, PT, R33, 0x9, !P2 ;  /* 0x000000092100780c */ /* 0x000fe200057a1670 */
[-C--:B------:R-:W-:Y:S01]  /*6e20*/  FMUL R137, R137, R8.reuse ;  /* 0x0000000889897220 */ /* 0x080fe20000400000 */
[----:B------:R-:W-:Y:S01]  /*6e30*/  F2FP.SATFINITE.E4M3.F32.PACK_AB_MERGE_C R141, RZ, R141, RZ ;  /* 0x0000008dff8d723e */ /* 0x000fe200048070ff */
[----:B------:R1:W-:Y:S01]  /*6e40*/  @!P6 STG.E.U8 desc[UR20][R14.64+0x1], R25 ;  /* 0x000001190e00e986 */ /* 0x0003e2000c101114 */
[C---:B------:R-:W-:Y:S01]  /*6e50*/  ISETP.LT.OR P6, PT, R33.reuse, 0xa, !P2 ;  /* 0x0000000a2100780c */ /* 0x040fe200057c1670 */
[-C--:B------:R-:W-:Y:S01]  /*6e60*/  FMUL R132, R132, R8.reuse ;  /* 0x0000000884847220 */ /* 0x080fe20000400000 */
[----:B------:R-:W-:Y:S01]  /*6e70*/  F2FP.SATFINITE.E4M3.F32.PACK_AB_MERGE_C R139, RZ, R139, RZ ;  /* 0x0000008bff8b723e */ /* 0x000fe200048070ff */
[----:B------:R-:W-:Y:S01]  /*6e80*/  @!P1 STG.E.U8 desc[UR20][R16.64+0x8], R143 ;  /* 0x0000088f10009986 */ /* 0x000fe2000c101114 */
[----:B------:R-:W-:Y:S01]  /*6e90*/  ISETP.LT.OR P1, PT, R33, 0x11, !P0 ;  /* 0x000000112100780c */ /* 0x000fe20004721670 */
[----:B------:R-:W-:Y:S01]  /*6ea0*/  FMUL R135, R135, R8 ;  /* 0x0000000887877220 */ /* 0x000fe20000400000 */
[----:B0-----:R-:W-:Y:S01]  /*6eb0*/  F2FP.SATFINITE.E4M3.F32.PACK_AB_MERGE_C R7, RZ, R138, RZ ;  /* 0x0000008aff07723e */ /* 0x001fe200048070ff */
[-C--:B------:R-:W-:Y:S01]  /*6ec0*/  FMUL R130, R130, R8.reuse ;  /* 0x0000000882827220 */ /* 0x080fe20000400000 */
[----:B------:R-:W-:Y:S01]  /*6ed0*/  F2FP.SATFINITE.E4M3.F32.PACK_AB_MERGE_C R137, RZ, R137, RZ ;  /* 0x00000089ff89723e */ /* 0x000fe200048070ff */
[----:B------:R-:W-:Y:S01]  /*6ee0*/  FMUL R133, R133, R8 ;  /* 0x0000000885857220 */ /* 0x000fe20000400000 */
[----:B------:R-:W-:Y:S01]  /*6ef0*/  F2FP.SATFINITE.E4M3.F32.PACK_AB_MERGE_C R135, RZ, R135, RZ ;  /* 0x00000087ff87723e */ /* 0x000fe200048070ff */
[----:B------:R0:W-:Y:S01]  /*6f00*/  @!P4 STG.E.U8 desc[UR20][R16.64+0x9], R7 ;  /* 0x000009071000c986 */ /* 0x0001e2000c101114 */
[----:B-1----:R-:W-:Y:S01]  /*6f10*/  F2FP.SATFINITE.E4M3.F32.PACK_AB_MERGE_C R25, RZ, R136, RZ ;  /* 0x00000088ff19723e */ /* 0x002fe200048070ff */
        /* <DEDUP_REMOVED lines=15> */
[-C--:B------:R-:W-:Y:S01]  /*7010*/  FMUL R127, R127, R8.reuse ;  /* 0x000000087f7f7220 */ /* 0x080fe20000400000 */
[----:B------:R-:W-:Y:S01]  /*7020*/  FMUL R122, R122, R8 ;  /* 0x000000087a7a7220 */ /* 0x000fe20000400000 */
[----:B------:R-:W-:Y:S01]  /*7030*/  F2FP.SATFINITE.E4M3.F32.PACK_AB_MERGE_C R129, RZ, R129, RZ ;  /* 0x00000081ff81723e */ /* 0x000fe200048070ff */
[----:B------:R0:W-:Y:S01]  /*7040*/  @!P4 STG.E.U8 desc[UR20][R16.64+0x11], R7 ;  /* 0x000011071000c986 */ /* 0x0001e2000c101114 */
[----:B-1----:R-:W-:Y:S01]  /*7050*/  F2FP.SATFINITE.E4M3.F32.PACK_AB_MERGE_C R25, RZ, R132, RZ ;  /* 0x00000084ff19723e */ /* 0x002fe200048070ff */
[-C--:B------:R-:W-:Y:S01]  /*7060*/  FMUL R125, R125, R8.reuse ;  /* 0x000000087d7d7220 */ /* 0x080fe20000400000 */
[C---:B------:R-:W-:Y:S01]  /*7070*/  ISETP.LT.OR P4, PT, R33.reuse, 0x1a, !P0 ;  /* 0x0000001a2100780c */ /* 0x040fe20004781670 */
[----:B------:R-:W-:Y:S01]  /*7080*/  @!P5 STG.E.U8 desc[UR20][R14.64+0x10], R137 ;  /* 0x000010890e00d986 */ /* 0x000fe2000c101114 */
[C---:B------:R-:W-:Y:S01]  /*7090*/  ISETP.LT.OR P5, PT, R33.reuse, 0x19, !P2 ;  /* 0x000000192100780c */ /* 0x040fe200057a1670 */
[-C--:B------:R-:W-:Y:S01]  /*70a0*/  FMUL R120, R120, R8.reuse ;  /* 0x0000000878787220 */ /* 0x080fe20000400000 */
[----:B------:R-:W-:Y:S01]  /*70b0*/  F2FP.SATFINITE.E4M3.F32.PACK_AB_MERGE_C R127, RZ, R127, RZ ;  /* 0x0000007fff7f723e */ /* 0x000fe200048070ff */
[----:B------:R1:W-:Y:S01]  /*70c0*/  @!P6 STG.E.U8 desc[UR20][R14.64+0x11], R25 ;  /* 0x000011190e00e986 */ /* 0x0003e2000c101114 */
[----:B------:R-:W-:Y:S01]  /*70d0*/  ISETP.LT.OR P6, PT, R33, 0x1a, !P2 ;  /* 0x0000001a2100780c */ /* 0x000fe200057c1670 */
        /* <DEDUP_REMOVED lines=8> */
[-C--:B------:R-:W-:Y:S01]  /*7160*/  FMUL R116, R116, R8.reuse ;  /* 0x0000000874747220 */ /* 0x080fe20000400000 */
[----:B------:R-:W-:Y:S01]  /*7170*/  FMUL R114, R114, R8 ;  /* 0x0000000872727220 */ /* 0x000fe20000400000 */
[----:B-1----:R-:W-:Y:S01]  /*7180*/  F2FP.SATFINITE.E4M3.F32.PACK_AB_MERGE_C R25, RZ, R128, RZ ;  /* 0x00000080ff19723e */ /* 0x002fe200048070ff */
[----:B------:R0:W-:Y:S01]  /*7190*/  @!P4 STG.E.U8 desc[UR20][R16.64+0x19], R7 ;  /* 0x000019071000c986 */ /* 0x0001e2000c101114 */
[----:B------:R-:W-:Y:S01]  /*71a0*/  ISETP.LT.OR P4, PT, R33, 0x22, !P0 ;  /* 0x000000222100780c */ /* 0x000fe20004781670 */
[-C--:B------:R-:W-:Y:S01]  /*71b0*/  FMUL R119, R119, R8.reuse ;  /* 0x0000000877777220 */ /* 0x080fe20000400000 */
[----:B------:R-:W-:Y:S01]  /*71c0*/  F2FP.SATFINITE.E4M3.F32.PACK_AB_MERGE_C R121, RZ, R121, RZ ;  /* 0x00000079ff79723e */ /* 0x000fe200048070ff */
[----:B------:R-:W-:Y:S01]  /*71d0*/  @!P5 STG.E.U8 desc[UR20][R14.64+0x18], R133 ;  /* 0x000018850e00d986 */ /* 0x000fe2000c101114 */
[----:B------:R-:W-:Y:S01]  /*71e0*/  ISETP.LT.OR P5, PT, R33, 0x21, !P2 ;  /* 0x000000212100780c */ /* 0x000fe200057a1670 */
[----:B------:R-:W-:Y:S01]  /*71f0*/  FMUL R117, R117, R8 ;  /* 0x0000000875757220 */ /* 0x000fe20000400000 */
[----:B------:R-:W-:Y:S01]  /*7200*/  F2FP.SATFINITE.E4M3.F32.PACK_AB_MERGE_C R27, RZ, R114, RZ ;  /* 0x00000072ff1b723e */ /* 0x000fe200048070ff */
[----:B------:R1:W-:Y:S01]  /*7210*/  @!P6 STG.E.U8 desc[UR20][R14.64+0x19], R25 ;  /* 0x000019190e00e986 */ /* 0x0003e2000c101114 */
[----:B------:R-:W-:Y:S01]  /*7220*/  ISETP.LT.OR P6, PT, R33, 0x22, !P2 ;  /* 0x000000222100780c */ /* 0x000fe200057c1670 */
[-C--:B------:R-:W-:Y:S01]  /*7230*/  FMUL R112, R112, R8.reuse ;  /* 0x0000000870707220 */ /* 0x080fe20000400000 */
[-C--:B------:R-:W-:Y:S01]  /*7240*/  FMUL R115, R115, R8.reuse ;  /* 0x0000000873737220 */ /* 0x080fe20000400000 */
        /* <DEDUP_REMOVED lines=39> */
[-C--:B------:R-:W-:Y:S01]  /*74c0*/  FMUL R103, R103, R8.reuse ;  /* 0x0000000867677220 */ /* 0x080fe20000400000 */
[----:B------:R-:W-:Y:S01]  /*74d0*/  @!P1 STG.E.U8 desc[UR20][R16.64+0x30], R123 ;  /* 0x0000307b10009986 */ /* 0x000fe2000c101114 */
[----:B------:R-:W-:Y:S01]  /*74e0*/  ISETP.LT.OR P1, PT, R33, 0x39, !P0 ;  /* 0x000000392100780c */ /* 0x000fe20004721670 */
[-C--:B------:R-:W-:Y:S01]  /*74f0*/  FMUL R101, R101, R8.reuse ;  /* 0x0000000865657220 */ /* 0x080fe20000400000 */
[----:B------:R-:W-:Y:S01]  /*7500*/  ISETP.LT.OR P0, PT, R33, 0x3a, !P0 ;  /* 0x0000003a2100780c */ /* 0x000fe20004701670 */
[----:B------:R-:W-:Y:S01]  /*7510*/  FMUL R96, R96, R8 ;  /* 0x0000000860607220 */ /* 0x000fe20000400000 */
[----:B0-----:R-:W-:Y:S01]  /*7520*/  F2FP.SATFINITE.E4M3.F32.PACK_AB_MERGE_C R7, RZ, R118, RZ ;  /* 0x00000076ff07723e */ /* 0x001fe200048070ff */
[-C--:B------:R-:W-:Y:S01]  /*7530*/  FMUL R94, R94, R8.reuse ;  /* 0x000000085e5e7220 */ /* 0x080fe20000400000 */
[----:B------:R-:W-:Y:S01]  /*7540*/  F2FP.SATFINITE.E4M3.F32.PACK_AB_MERGE_C R105, RZ, R105, RZ ;  /* 0x00000069ff69723e */ /* 0x000fe200048070ff */
[----:B------:R-:W-:Y:S01]  /*7550*/  FMUL R97, R97, R8 ;  /* 0x0000000861617220 */ /* 0x000fe20000400000 */
[----:B-1----:R-:W-:Y:S01]  /*7560*/  F2FP.SATFINITE.E4M3.F32.PACK_AB_MERGE_C R25, RZ, R116, RZ ;  /* 0x00000074ff19723e */ /* 0x002fe200048070ff */
[----:B------:R0:W-:Y:S01]  /*7570*/  @!P4 STG.E.U8 desc[UR20][R16.64+0x31], R7 ;  /* 0x000031071000c986 */ /* 0x0001e2000c101114 */
[----:B------:R-:W-:Y:S01]  /*7580*/  ISETP.LT.OR P4, PT, R33, 0x39, !P2 ;  /* 0x000000392100780c */ /* 0x000fe20005781670 */
[-C--:B------:R-:W-:Y:S01]  /*7590*/  FMUL R99, R99, R8.reuse ;  /* 0x0000000863637220 */ /* 0x080fe20000400000 */
[----:B------:R-:W-:Y:S01]  /*75a0*/  ISETP.LT.OR P2, PT, R33, 0x3a, !P2 ;  /* 0x0000003a2100780c */ /* 0x000fe20005741670 */
[----:B------:R-:W-:Y:S01]  /*75b0*/  @!P5 STG.E.U8 desc[UR20][R14.64+0x30], R121 ;  /* 0x000030790e00d986 */ /* 0x000fe2000c101114 */
[----:B------:R-:W-:Y:S01]  /*75c0*/  F2FP.SATFINITE.E4M3.F32.PACK_AB_MERGE_C R103, RZ, R103, RZ ;  /* 0x00000067ff67723e */ /* 0x000fe200048070ff */
[-C--:B------:R-:W-:Y:S01]  /*75d0*/  FMUL R92, R92, R8.reuse ;  /* 0x000000085c5c7220 */ /* 0x080fe20000400000 */
[----:B------:R-:W-:Y:S01]  /*75e0*/  F2FP.SATFINITE.E4M3.F32.PACK_AB_MERGE_C R101, RZ, R101, RZ ;  /* 0x00000065ff65723e */ /* 0x000fe200048070ff */
[----:B------:R-:W-:Y:S01]  /*75f0*/  @!P6 STG.E.U8 desc[UR20][R14.64+0x31], R25 ;  /* 0x000031190e00e986 */ /* 0x000fe2000c101114 */
[----:B------:R-:W-:Y:S01]  /*7600*/  F2FP.SATFINITE.E4M3.F32.PACK_AB_MERGE_C R97, RZ, R97, RZ ;  /* 0x00000061ff61723e */ /* 0x000fe200048070ff */
[-C--:B------:R-:W-:Y:S01]  /*7610*/  FMUL R88, R88, R8.reuse ;  /* 0x0000000858587220 */ /* 0x080fe20000400000 */
[-C--:B------:R-:W-:Y:S01]  /*7620*/  FMUL R95, R95, R8.reuse ;  /* 0x000000085f5f7220 */ /* 0x080fe20000400000 */
[----:B------:R-:W-:Y:S01]  /*7630*/  @!P0 STG.E.U8 desc[UR20][R16.64+0x39], R27 ;  /* 0x0000391b10008986 */ /* 0x000fe2000c101114 */
[----:B------:R-:W-:Y:S01]  /*7640*/  ISETP.GE.AND P0, PT, R34, 0x81, PT ;  /* 0x000000812200780c */ /* 0x000fe20003f06270 */
[----:B------:R-:W-:Y:S01]  /*7650*/  FMUL R93, R93, R8 ;  /* 0x000000085d5d7220 */ /* 0x000fe20000400000 */
[----:B0-----:R-:W-:Y:S01]  /*7660*/  F2FP.SATFINITE.E4M3.F32.PACK_AB_MERGE_C R7, RZ, R112, RZ ;  /* 0x00000070ff07723e */ /* 0x001fe200048070ff */
[----:B------:R0:W-:Y:S01]  /*7670*/  @!P1 STG.E.U8 desc[UR20][R16.64+0x38], R119 ;  /* 0x0000387710009986 */ /* 0x0001e2000c101114 */
[C---:B------:R-:W-:Y:S01]  /*7680*/  ISETP.LT.OR P6, PT, R33.reuse, 0x1, !P0 ;  /* 0x000000012100780c */ /* 0x040fe200047c1670 */
[-C--:B------:R-:W-:Y:S01]  /*7690*/  FMUL R90, R90, R8.reuse ;  /* 0x000000085a5a7220 */ /* 0x080fe20000400000 */
[----:B------:R-:W-:Y:S01]  /*76a0*/  ISETP.LT.OR P5, PT, R33, 0x2, !P0 ;  /* 0x000000022100780c */ /* 0x000fe200047a1670 */
[----:B------:R-:W-:Y:S01]  /*76b0*/  @!P4 STG.E.U8 desc[UR20][R14.64+0x38], R117 ;  /* 0x000038750e00c986 */ /* 0x000fe2000c101114 */
[----:B------:R-:W-:Y:S01]  /*76c0*/  ISETP.GE.AND P1, PT, R34, 0x89, PT ;  /* 0x000000892200780c */ /* 0x000fe20003f26270 */
[-C--:B------:R-:W-:Y:S01]  /*76d0*/  FMUL R23, R23, R8.reuse ;  /* 0x0000000817177220 */ /* 0x080fe20000400000 */
[----:B------:R-:W-:Y:S01]  /*76e0*/  F2FP.SATFINITE.E4M3.F32.PACK_AB_MERGE_C R99, RZ, R99, RZ ;  /* 0x00000063ff63723e */ /* 0x000fe200048070ff */
[----:B------:R1:W-:Y:S01]  /*76f0*/  @!P2 STG.E.U8 desc[UR20][R14.64+0x39], R7 ;  /* 0x000039070e00a986 */ /* 0x0003e2000c101114 */
[----:B------:R-:W-:Y:S01]  /*7700*/  ISETP.LT.OR P4, PT, R33, 0x1, !P1 ;  /* 0x000000012100780c */ /* 0x000fe20004f81670 */
[-C--:B------:R-:W-:Y:S01]  /*7710*/  FMUL R91, R91, R8.reuse ;  /* 0x000000085b5b7220 */ /* 0x080fe20000400000 */
[----:B------:R-:W-:Y:S01]  /*7720*/  ISETP.LT.OR P2, PT, R33, 0xa, !P0 ;  /* 0x0000000a2100780c */ /* 0x000fe20004741670 */
[----:B------:R-:W-:Y:S01]  /*7730*/  FMUL R89, R89, R8 ;  /* 0x0000000859597220 */ /* 0x000fe20000400000 */
[----:B0-----:R-:W-:Y:S01]  /*7740*/  F2FP.SATFINITE.E4M3.F32.PACK_AB_MERGE_C R17, RZ, R110, RZ ;  /* 0x0000006eff11723e */ /* 0x001fe200048070ff */
[----:B------:R-:W-:Y:S01]  /*7750*/  @!P6 STG.E.U8 desc[UR20][R12.64], R115 ;  /* 0x000000730c00e986 */ /* 0x000fe2000c101114 */
[C---:B------:R-:W-:Y:S01]  /*7760*/  ISETP.LT.OR P6, PT, R33.reuse, 0x2, !P1 ;  /* 0x000000022100780c */ /* 0x040fe20004fc1670 */
[-C--:B------:R-:W-:Y:S01]  /*7770*/  FMUL R22, R22, R8.reuse ;  /* 0x0000000816167220 */ /* 0x080fe20000400000 */
[----:B------:R-:W-:Y:S01]  /*7780*/  F2FP.SATFINITE.E4M3.F32.PACK_AB_MERGE_C R95, RZ, R95, RZ ;  /* 0x0000005fff5f723e */ /* 0x000fe200048070ff */
[----:B------:R-:W-:Y:S01]  /*7790*/  @!P5 STG.E.U8 desc[UR20][R12.64+0x1], R17 ;  /* 0x000001110c00d986 */ /* 0x000fe2000c101114 */
[----:B------:R-:W-:Y:S01]  /*77a0*/  ISETP.LT.OR P5, PT, R33, 0x9, !P0 ;  /* 0x000000092100780c */ /* 0x000fe200047a1670 */
[----:B------:R-:W-:Y:S01]  /*77b0*/  FMUL R19, R19, R8 ;  /* 0x0000000813137220 */ /* 0x000fe20000400000 */
[----:B-1----:R-:W-:Y:S01]  /*77c0*/  F2FP.SATFINITE.E4M3.F32.PACK_AB_MERGE_C R7, RZ, R108, RZ ;  /* 0x0000006cff07723e */ /* 0x002fe200048070ff */
[----:B------:R-:W-:Y:S01]  /*77d0*/  @!P4 STG.E.U8 desc[UR20][R10.64], R113 ;  /* 0x000000710a00c986 */ /* 0x000fe2000c101114 */
[----:B------:R-:W-:Y:S01]  /*77e0*/  F2FP.SATFINITE.E4M3.F32.PACK_AB_MERGE_C R15, RZ, R106, RZ ;  /* 0x0000006aff0f723e */ /* 0x000fe200048070ff */
[-C--:B------:R-:W-:Y:S01]  /*77f0*/  FMUL R18, R18, R8.reuse ;  /* 0x0000000812127220 */ /* 0x080fe20000400000 */
[----:B------:R-:W-:Y:S01]  /*7800*/  ISETP.LT.OR P4, PT, R33, 0x9, !P1 ;  /* 0x000000092100780c */ /* 0x000fe20004f81670 */
[-C--:B------:R-:W-:Y:S01]  /*7810*/  FMUL R21, R21, R8.reuse ;  /* 0x0000000815157220 */ /* 0x080fe20000400000 */
[----:B------:R-:W-:Y:S01]  /*7820*/  F2FP.SATFINITE.E4M3.F32.PACK_AB_MERGE_C R93, RZ, R93, RZ ;  /* 0x0000005dff5d723e */ /* 0x000fe200048070ff */
[----:B------:R0:W-:Y:S01]  /*7830*/  @!P6 STG.E.U8 desc[UR20][R10.64+0x1], R7 ;  /* 0x000001070a00e986 */ /* 0x0001e2000c101114 */
[C---:B------:R-:W-:Y:S01]  /*7840*/  ISETP.LT.OR P6, PT, R33.reuse, 0xa, !P1 ;  /* 0x0000000a2100780c */ /* 0x040fe20004fc1670 */
[----:B------:R-:W-:Y:S01]  /*7850*/  FMUL R20, R20, R8 ;  /* 0x0000000814147220 */ /* 0x000fe20000400000 */
[----:B------:R-:W-:Y:S01]  /*7860*/  F2FP.SATFINITE.E4M3.F32.PACK_AB_MERGE_C R23, RZ, R23, RZ ;  /* 0x00000017ff17723e */ /* 0x000fe200048070ff */
[----:B------:R1:W-:Y:S01]  /*7870*/  @!P2 STG.E.U8 desc[UR20][R12.64+0x9], R15 ;  /* 0x0000090f0c00a986 */ /* 0x0003e2000c101114 */
[----:B------:R-:W-:-:S02]  /*7880*/  ISETP.LT.OR P2, PT, R33, 0x12, !P0 ;  /* 0x000000122100780c */ /* 0x000fc40004741670 */
[----:B------:R-:W-:Y:S01]  /*7890*/  F2FP.SATFINITE.E4M3.F32.PACK_AB_MERGE_C R91, RZ, R91, RZ ;  /* 0x0000005bff5b723e */ /* 0x000fe200048070ff */
[----:B------:R-:W-:Y:S01]  /*78a0*/  @!P5 STG.E.U8 desc[UR20][R12.64+0x8], R109 ;  /* 0x0000086d0c00d986 */ /* 0x000fe2000c101114 */
[C---:B------:R-:W-:Y:S02]  /*78b0*/  ISETP.LT.OR P5, PT, R33.reuse, 0x11, !P0 ;  /* 0x000000112100780c */ /* 0x040fe400047a1670 */
[----:B------:R-:W-:Y:S01]  /*78c0*/  F2FP.SATFINITE.E4M3.F32.PACK_AB_MERGE_C R89, RZ, R89, RZ ;  /* 0x00000059ff59723e */ /* 0x000fe200048070ff */
[----:B------:R-:W-:Y:S01]  /*78d0*/  @!P4 STG.E.U8 desc[UR20][R10.64+0x8], R111 ;  /* 0x0000086f0a00c986 */ /* 0x000fe2000c101114 */
[----:B0-----:R-:W-:Y:S02]  /*78e0*/  F2FP.SATFINITE.E4M3.F32.PACK_AB_MERGE_C R7, RZ, R104, RZ ;  /* 0x00000068ff07723e */ /* 0x001fe400048070ff */
[C---:B------:R-:W-:Y:S02]  /*78f0*/  ISETP.LT.OR P4, PT, R33.reuse, 0x11, !P1 ;  /* 0x000000112100780c */ /* 0x040fe40004f81670 */
[----:B-1----:R-:W-:Y:S01]  /*7900*/  F2FP.SATFINITE.E4M3.F32.PACK_AB_MERGE_C R15, RZ, R100, RZ ;  /* 0x00000064ff0f723e */ /* 0x002fe200048070ff */
[----:B------:R0:W-:Y:S01]  /*7910*/  @!P6 STG.E.U8 desc[UR20][R10.64+0x9], R7 ;  /* 0x000009070a00e986 */ /* 0x0001e2000c101114 */
[----:B------:R-:W-:-:S02]  /*7920*/  ISETP.LT.OR P6, PT, R33, 0x12, !P1 ;  /* 0x000000122100780c */ /* 0x000fc40004fc1670 */
[----:B------:R-:W-:Y:S01]  /*7930*/  F2FP.SATFINITE.E4M3.F32.PACK_AB_MERGE_C R19, RZ, R19, RZ ;  /* 0x00000013ff13723e */ /* 0x000fe200048070ff */
[----:B------:R1:W-:Y:S01]  /*7940*/  @!P2 STG.E.U8 desc[UR20][R12.64+0x11], R15 ;  /* 0x0000110f0c00a986 */ /* 0x0003e2000c101114 */
[C---:B------:R-:W-:Y:S02]  /*7950*/  ISETP.LT.OR P2, PT, R33.reuse, 0x1a, !P0 ;  /* 0x0000001a2100780c */ /* 0x040fe40004741670 */
[----:B------:R-:W-:Y:S01]  /*7960*/  F2FP.SATFINITE.E4M3.F32.PACK_AB_MERGE_C R21, RZ, R21, RZ ;  /* 0x00000015ff15723e */ /* 0x000fe200048070ff */
[----:B------:R-:W-:Y:S01]  /*7970*/  @!P5 STG.E.U8 desc[UR20][R12.64+0x10], R107 ;  /* 0x0000106b0c00d986 */ /* 0x000fe2000c101114 */
[----:B------:R-:W-:Y:S02]  /*7980*/  ISETP.LT.OR P5, PT, R33, 0x19, !P0 ;  /* 0x000000192100780c */ /* 0x000fe400047a1670 */
[----:B------:R-:W-:Y:S01]  /*7990*/  F2FP.SATFINITE.E4M3.F32.PACK_AB_MERGE_C R17, RZ, R20, RZ ;  /* 0x00000014ff11723e */ /* 0x000fe200048070ff */
[----:B------:R-:W-:Y:S01]  /*79a0*/  @!P4 STG.E.U8 desc[UR20][R10.64+0x10], R105 ;  /* 0x000010690a00c986 */ /* 0x000fe2000c101114 */
[----:B0-----:R-:W-:-:S02]  /*79b0*/  F2FP.SATFINITE.E4M3.F32.PACK_AB_MERGE_C R7, RZ, R102, RZ ;  /* 0x00000066ff07723e */ /* 0x001fc400048070ff */
[C---:B------:R-:W-:Y:S02]  /*79c0*/  ISETP.LT.OR P4, PT, R33.reuse, 0x19, !P1 ;  /* 0x000000192100780c */ /* 0x040fe40004f81670 */
[----:B-1----:R-:W-:Y:S01]  /*79d0*/  F2FP.SATFINITE.E4M3.F32.PACK_AB_MERGE_C R15, RZ, R98, RZ ;  /* 0x00000062ff0f723e */ /* 0x002fe200048070ff */
[----:B------:R0:W-:Y:S01]  /*79e0*/  @!P6 STG.E.U8 desc[UR20][R10.64+0x11], R7 ;  /* 0x000011070a00e986 */ /* 0x0001e2000c101114 */
[----:B------:R-:W-:-:S03]  /*79f0*/  ISETP.LT.OR P6, PT, R33, 0x1a, !P1 ;  /* 0x0000001a2100780c */ /* 0x000fc60004fc1670 */
[----:B------:R1:W-:Y:S01]  /*7a00*/  @!P2 STG.E.U8 desc[UR20][R12.64+0x19], R15 ;  /* 0x0000190f0c00a986 */ /* 0x0003e2000c101114 */
[----:B------:R-:W-:-:S03]  /*7a10*/  ISETP.LT.OR P2, PT, R33, 0x22, !P0 ;  /* 0x000000222100780c */ /* 0x000fc60004741670 */
[----:B------:R-:W-:Y:S01]  /*7a20*/  @!P5 STG.E.U8 desc[UR20][R12.64+0x18], R103 ;  /* 0x000018670c00d986 */ /* 0x000fe2000c101114 */
[C---:B------:R-:W-:Y:S02]  /*7a30*/  ISETP.LT.OR P5, PT, R33.reuse, 0x21, !P0 ;  /* 0x000000212100780c */ /* 0x040fe400047a1670 */
[----:B0-----:R-:W-:Y:S01]  /*7a40*/  F2FP.SATFINITE.E4M3.F32.PACK_AB_MERGE_C R7, RZ, R96, RZ ;  /* 0x00000060ff07723e */ /* 0x001fe200048070ff */
[----:B------:R-:W-:Y:S01]  /*7a50*/  @!P4 STG.E.U8 desc[UR20][R10.64+0x18], R101 ;  /* 0x000018650a00c986 */ /* 0x000fe2000c101114 */
        /* <DEDUP_REMOVED lines=25> */
[C---:B------:R-:W-:Y:S02]  /*7bf0*/  ISETP.LT.OR P2, PT, R33.reuse, 0x39, !P0 ;  /* 0x000000392100780c */ /* 0x040fe40004741670 */
[C---:B------:R-:W-:Y:S01]  /*7c00*/  ISETP.LT.OR P0, PT, R33.reuse, 0x3a, !P0 ;  /* 0x0000003a2100780c */ /* 0x040fe20004701670 */
[----:B------:R1:W-:Y:S01]  /*7c10*/  @!P5 STG.E.U8 desc[UR20][R12.64+0x30], R91 ;  /* 0x0000305b0c00d986 */ /* 0x0003e2000c101114 */
[C---:B------:R-:W-:Y:S02]  /*7c20*/  ISETP.LT.OR P5, PT, R33.reuse, 0x39, !P1 ;  /* 0x000000392100780c */ /* 0x040fe40004fa1670 */
[----:B------:R-:W-:Y:S01]  /*7c30*/  ISETP.LT.OR P1, PT, R33, 0x3a, !P1 ;  /* 0x0000003a2100780c */ /* 0x000fe20004f21670 */
[----:B------:R1:W-:Y:S01]  /*7c40*/  @!P4 STG.E.U8 desc[UR20][R10.64+0x30], R89 ;  /* 0x000030590a00c986 */ /* 0x0003e2000c101114 */
[----:B0-----:R-:W-:-:S05]  /*7c50*/  F2FP.SATFINITE.E4M3.F32.PACK_AB_MERGE_C R7, RZ, R22, RZ ;  /* 0x00000016ff07723e */ /* 0x001fca00048070ff */
[----:B------:R1:W-:Y:S04]  /*7c60*/  @!P6 STG.E.U8 desc[UR20][R10.64+0x31], R7 ;  /* 0x000031070a00e986 */ /* 0x0003e8000c101114 */
[----:B------:R1:W-:Y:S04]  /*7c70*/  @!P2 STG.E.U8 desc[UR20][R12.64+0x38], R19 ;  /* 0x000038130c00a986 */ /* 0x0003e8000c101114 */
[----:B------:R1:W-:Y:S04]  /*7c80*/  @!P0 STG.E.U8 desc[UR20][R12.64+0x39], R15 ;  /* 0x0000390f0c008986 */ /* 0x0003e8000c101114 */
[----:B------:R1:W-:Y:S04]  /*7c90*/  @!P5 STG.E.U8 desc[UR20][R10.64+0x38], R21 ;  /* 0x000038150a00d986 */ /* 0x0003e8000c101114 */
[----:B------:R1:W-:Y:S02]  /*7ca0*/  @!P1 STG.E.U8 desc[UR20][R10.64+0x39], R17 ;  /* 0x000039110a009986 */ /* 0x0003e4000c101114 */
.L_x_167:
[----:B------:R-:W-:Y:S05]  /*7cb0*/  BSYNC B0 ;  /* 0x0000000000007941 */ /* 0x000fea0003800000 */
.L_x_37:
[----:B------:R-:W-:Y:S01]  /*7cc0*/  ULDC UR6, c[0x0][0xc] ;  /* 0x0000030000067ab9 */ /* 0x000fe20000000800 */
[----:B------:R-:W-:Y:S01]  /*7cd0*/  ULDC UR7, c[0x0][0x10] ;  /* 0x0000040000077ab9 */ /* 0x000fe20000000800 */
[----:B01---5:R-:W0:Y:S01]  /*7ce0*/  LDC R7, c[0x0][0x14] ;  /* 0x00000500ff077b82 */ /* 0x023e220000000800 */
[----:B------:R-:W-:Y:S01]  /*7cf0*/  UIMAD.WIDE.U32 UR6, UR6, UR7, URZ ;  /* 0x00000007060672a5 */ /* 0x000fe2000f8e003f */
[----:B------:R-:W-:Y:S01]  /*7d00*/  PRMT R10, RZ, 0x7610, R10 ;  /* 0x00007610ff0a7816 */ /* 0x000fe2000000000a */
[----:B------:R-:W-:-:S04]  /*7d10*/  IMAD.MOV.U32 R11, RZ, RZ, -0x1 ;  /* 0xffffffffff0b7424 */ /* 0x000fc800078e00ff */
[----:B0-----:R-:W-:-:S04]  /*7d20*/  IMAD.WIDE.U32 R2, R7, UR6, R2 ;  /* 0x0000000607027c25 */ /* 0x001fc8000f8e0002 */
[----:B------:R-:W-:Y:S01]  /*7d30*/  IMAD R7, R7, UR7, RZ ;  /* 0x0000000707077c24 */ /* 0x000fe2000f8e02ff */
[----:B------:R-:W-:Y:S02]  /*7d40*/  ULDC.64 UR6, c[0x0][0x650] ;  /* 0x0001940000067ab9 */ /* 0x000fe40000000a00 */
[----:B------:R-:W-:Y:S01]  /*7d50*/  ISETP.GE.U32.AND P0, PT, R2, UR6, PT ;  /* 0x0000000602007c0c */ /* 0x000fe2000bf06070 */
[----:B------:R-:W-:Y:S02]  /*7d60*/  IMAD.IADD R3, R3, 0x1, R7 ;  /* 0x0000000103037824 */ /* 0x000fe400078e0207 */
[----:B------:R-:W-:-:S03]  /*7d70*/  IMAD.MOV.U32 R7, RZ, RZ, -0x1 ;  /* 0xffffffffff077424 */ /* 0x000fc600078e00ff */
[----:B------:R-:W-:-:S13]  /*7d80*/  ISETP.GE.U32.AND.EX P0, PT, R3, UR7, PT, P0 ;  /* 0x0000000703007c0c */ /* 0x000fda000bf06100 */
[----:B------:R-:W-:Y:S05]  /*7d90*/  @P0 BRA `(.L_x_168) ;  /* 0x0000000400600947 */ /* 0x000fea0003800000 */
[----:B------:R-:W0:Y:S01]  /*7da0*/  S2R R22, SR_CTAID.X ;  /* 0x0000000000167919 */ /* 0x000e220000002500 */
[----:B------:R-:W1:Y:S01]  /*7db0*/  LDC.64 R16, c[0x0][0x628] ;  /* 0x00018a00ff107b82 */ /* 0x000e620000000a00 */
[----:B------:R-:W-:Y:S01]  /*7dc0*/  ULDC UR6, c[0x0][0x150] ;  /* 0x0000540000067ab9 */ /* 0x000fe20000000800 */
[----:B--234-:R-:W-:Y:S01]  /*7dd0*/  IMAD.MOV.U32 R14, RZ, RZ, R2 ;  /* 0x000000ffff0e7224 */ /* 0x01cfe200078e0002 */
[----:B------:R-:W2:Y:S01]  /*7de0*/  S2R R24, SR_CTAID.Y ;  /* 0x0000000000187919 */ /* 0x000ea20000002600 */
[----:B------:R-:W-:-:S04]  /*7df0*/  IMAD.MOV.U32 R15, RZ, RZ, R3 ;  /* 0x000000ffff0f7224 */ /* 0x000fc800078e0003 */
[----:B------:R-:W3:Y:S08]  /*7e00*/  LDC R25, c[0x0][0x144] ;  /* 0x00005100ff197b82 */ /* 0x000ef00000000800 */
[----:B------:R-:W4:Y:S08]  /*7e10*/  LDC R18, c[0x0][0x630] ;  /* 0x00018c00ff127b82 */ /* 0x000f300000000800 */
[----:B------:R-:W2:Y:S01]  /*7e20*/  LDC.64 R20, c[0x0][0x620] ;  /* 0x00018800ff147b82 */ /* 0x000ea20000000a00 */
[----:B-1----:R-:W-:-:S04]  /*7e30*/  ISETP.NE.U32.AND P0, PT, R16, RZ, PT ;  /* 0x000000ff1000720c */ /* 0x002fc80003f05070 */
[----:B------:R-:W-:Y:S02]  /*7e40*/  ISETP.NE.AND.EX P0, PT, R17, RZ, PT, P0 ;  /* 0x000000ff1100720c */ /* 0x000fe40003f05300 */
[----:B0-----:R-:W-:-:S05]  /*7e50*/  I2FP.F32.U32 R7, R22 ;  /* 0x0000001600077245 */ /* 0x001fca0000201000 */
[----:B------:R-:W-:-:S04]  /*7e60*/  FMUL R7, R7, UR6 ;  /* 0x0000000607077c20 */ /* 0x000fc80008400000 */
[----:B------:R0:W1:Y:S02]  /*7e70*/  F2I.U32.TRUNC.NTZ R23, R7 ;  /* 0x0000000700177305 */ /* 0x000064000020f000 */
[----:B---34-:R-:W-:Y:S05]  /*7e80*/  @!P0 BRA `(.L_x_169) ;  /* 0x0000000000288947 */ /* 0x018fea0003800000 */
[----:B0-----:R-:W0:Y:S02]  /*7e90*/  LDC R7, c[0x0][0x634] ;  /* 0x00018d00ff077b82 */ /* 0x001e240000000800 */
        /* <DEDUP_REMOVED lines=9> */
.L_x_169:
[-CC-:B------:R-:W-:Y:S01]  /*7f30*/  SHF.R.U64 R19, R14, R18.reuse, R15.reuse ;  /* 0x000000120e137219 */ /* 0x180fe2000000120f */
[----:B------:R-:W3:Y:S01]  /*7f40*/  LDC.64 R30, c[0x0][0x640] ;  /* 0x00019000ff1e7b82 */ /* 0x000ee20000000a00 */
[----:B0-----:R-:W-:Y:S01]  /*7f50*/  SHF.R.U32.HI R7, RZ, R18, R15 ;  /* 0x00000012ff077219 */ /* 0x001fe2000001160f */
[----:B-1----:R-:W-:Y:S01]  /*7f60*/  IMAD.MOV R23, RZ, RZ, -R23 ;  /* 0x000000ffff177224 */ /* 0x002fe200078e0a17 */
[----:B------:R-:W-:Y:S01]  /*7f70*/  IADD3 R13, P0, RZ, -R19, RZ ;  /* 0x80000013ff0d7210 */ /* 0x000fe20007f1e0ff */
[----:B------:R-:W-:Y:S02]  /*7f80*/  ULDC UR6, c[0x0][0x154] ;  /* 0x0000550000067ab9 */ /* 0x000fe40000000800 */
[----:B------:R-:W-:Y:S02]  /*7f90*/  IMAD R25, R25, R23, R22 ;  /* 0x0000001719197224 */ /* 0x000fe400078e0216 */
[----:B------:R-:W0:Y:S01]  /*7fa0*/  LDC R14, c[0x0][0x618] ;  /* 0x00018600ff0e7b82 */ /* 0x000e220000000800 */
[----:B------:R-:W-:-:S02]  /*7fb0*/  IMAD.X R7, RZ, RZ, ~R7, P0 ;  /* 0x000000ffff077224 */ /* 0x000fc400000e0e07 */
[----:B--2---:R-:W-:-:S04]  /*7fc0*/  IMAD.WIDE.U32 R10, R13, R20, R2 ;  /* 0x000000140d0a7225 */ /* 0x004fc800078e0002 */
[----:B------:R-:W-:Y:S01]  /*7fd0*/  IMAD R12, R7, R20, RZ ;  /* 0x00000014070c7224 */ /* 0x000fe200078e02ff */
[----:B------:R-:W1:Y:S03]  /*7fe0*/  LDC R26, c[0x0][0x608] ;  /* 0x00018200ff1a7b82 */ /* 0x000e660000000800 */
[----:B------:R-:W-:Y:S02]  /*7ff0*/  IMAD R7, R13, R21, R12 ;  /* 0x000000150d077224 */ /* 0x000fe400078e020c */
[----:B------:R-:W-:Y:S02]  /*8000*/  IMAD.MOV.U32 R13, RZ, RZ, 0x1 ;  /* 0x00000001ff0d7424 */ /* 0x000fe400078e00ff */
[----:B------:R-:W-:Y:S01]  /*8010*/  IMAD.IADD R7, R11, 0x1, R7 ;  /* 0x000000010b077824 */ /* 0x000fe200078e0207 */
[----:B------:R-:W2:Y:S01]  /*8020*/  LDC R28, c[0x0][0x658] ;  /* 0x00019600ff1c7b82 */ /* 0x000ea20000000800 */
[----:B------:R-:W-:-:S02]  /*8030*/  I2FP.F32.U32 R11, R24 ;  /* 0x00000018000b7245 */ /* 0x000fc40000201000 */
[----:B---3--:R-:W-:-:S03]  /*8040*/  ISETP.NE.U32.AND P0, PT, R30, RZ, PT ;  /* 0x000000ff1e00720c */ /* 0x008fc60003f05070 */
[----:B------:R-:W-:Y:S01]  /*8050*/  FMUL R12, R11, UR6 ;  /* 0x000000060b0c7c20 */ /* 0x000fe20008400000 */
[----:B------:R-:W-:Y:S01]  /*8060*/  ISETP.NE.AND.EX P0, PT, R31, RZ, PT, P0 ;  /* 0x000000ff1f00720c */ /* 0x000fe20003f05300 */
[----:B------:R-:W3:Y:S01]  /*8070*/  LDC R23, c[0x0][0x148] ;  /* 0x00005200ff177b82 */ /* 0x000ee20000000800 */
[-CC-:B0-----:R-:W-:Y:S01]  /*8080*/  SHF.R.U64 R18, R10, R14.reuse, R7.reuse ;  /* 0x0000000e0a127219 */ /* 0x181fe20000001207 */
[----:B------:R0:W4:Y:S01]  /*8090*/  F2I.U32.TRUNC.NTZ R20, R12 ;  /* 0x0000000c00147305 */ /* 0x000122000020f000 */
[----:B------:R-:W-:Y:S01]  /*80a0*/  SHF.R.U32.HI R7, RZ, R14, R7 ;  /* 0x0000000eff077219 */ /* 0x000fe20000011607 */
[----:B------:R-:W-:-:S04]  /*80b0*/  IMAD.MOV.U32 R11, RZ, RZ, -0x1 ;  /* 0xffffffffff0b7424 */ /* 0x000fc800078e00ff */
[----:B------:R-:W0:Y:S01]  /*80c0*/  LDC R22, c[0x0][0x600] ;  /* 0x00018000ff167b82 */ /* 0x000e220000000800 */
[-CC-:B-1----:R-:W-:Y:S02]  /*80d0*/  SHF.R.U64 R16, R18, R26.reuse, R7.reuse ;  /* 0x0000001a12107219 */ /* 0x182fe40000001207 */
[----:B------:R-:W-:-:S05]  /*80e0*/  SHF.R.U32.HI R7, RZ, R26, R7 ;  /* 0x0000001aff077219 */ /* 0x000fca0000011607 */
[----:B------:R-:W1:Y:S01]  /*80f0*/  LDC R29, c[0x0][0x648] ;  /* 0x00019200ff1d7b82 */ /* 0x000e620000000800 */
[-C--:B--2---:R-:W-:Y:S02]  /*8100*/  SHF.L.U32 R10, R11, R28.reuse, RZ ;  /* 0x0000001c0b0a7219 */ /* 0x084fe400000006ff */
[-CC-:B------:R-:W-:Y:S02]  /*8110*/  SHF.R.U64 R21, R16, R28.reuse, R7.reuse ;  /* 0x0000001c10157219 */ /* 0x180fe40000001207 */
[----:B------:R-:W-:Y:S02]  /*8120*/  SHF.R.U32.HI R11, RZ, R28, R7 ;  /* 0x0000001cff0b7219 */ /* 0x000fe40000011607 */
[----:B------:R-:W-:Y:S01]  /*8130*/  LOP3.LUT R27, RZ, R10, RZ, 0x33, !PT ;  /* 0x0000000aff1b7212 */ /* 0x000fe200078e33ff */
[----:B------:R-:W2:Y:S01]  /*8140*/  LDC R33, c[0x0][0x638] ;  /* 0x00018e00ff217b82 */ /* 0x000ea20000000800 */
[----:B------:R-:W-:Y:S01]  /*8150*/  SHF.L.U32 R28, R13, R28, RZ ;  /* 0x0000001c0d1c7219 */ /* 0x000fe200000006ff */
[----:B------:R-:W-:-:S06]  /*8160*/  IMAD.MOV.U32 R10, RZ, RZ, R21 ;  /* 0x000000ffff0a7224 */ /* 0x000fcc00078e0015 */
[----:B------:R-:W0:Y:S01]  /*8170*/  LDC R34, c[0x0][0x610] ;  /* 0x00018400ff227b82 */ /* 0x000e220000000800 */
[----:B----4-:R-:W-:Y:S05]  /*8180*/  @!P0 BRA `(.L_x_170) ;  /* 0x0000000000288947 */ /* 0x010fea0003800000 */
[----:B------:R-:W4:Y:S02]  /*8190*/  LDC R10, c[0x0][0x64c] ;  /* 0x00019300ff0a7b82 */ /* 0x000f240000000800 */
[----:B----4-:R-:W-:-:S05]  /*81a0*/  IADD3 R7, P0, R21, R10, RZ ;  /* 0x0000000a15077210 */ /* 0x010fca0007f1e0ff */
[----:B------:R-:W-:-:S04]  /*81b0*/  IMAD.X R17, RZ, RZ, R11, P0 ;  /* 0x000000ffff117224 */ /* 0x000fc800000e060b */
[----:B------:R-:W-:-:S04]  /*81c0*/  IMAD.WIDE.U32 R10, R17, R30, RZ ;  /* 0x0000001e110a7225 */ /* 0x000fc800078e00ff */
[----:B0-----:R-:W-:-:S04]  /*81d0*/  IMAD.WIDE.U32 R12, P0, R7, R31, R10 ;  /* 0x0000001f070c7225 */ /* 0x001fc8000780000a */
[----:B------:R-:W-:-:S04]  /*81e0*/  IMAD.WIDE.U32 R10, R7, R30, RZ ;  /* 0x0000001e070a7225 */ /* 0x000fc800078e00ff */
[----:B------:R-:W-:Y:S01]  /*81f0*/  IMAD.X R15, RZ, RZ, RZ, P0 ;  /* 0x000000ffff0f7224 */ /* 0x000fe200000e06ff */
[----:B------:R-:W-:Y:S01]  /*8200*/  IADD3 RZ, P0, R11, R12, RZ ;  /* 0x0000000c0bff7210 */ /* 0x000fe20007f1e0ff */
[----:B------:R-:W-:-:S04]  /*8210*/  IMAD.MOV.U32 R14, RZ, RZ, R13 ;  /* 0x000000ffff0e7224 */ /* 0x000fc800078e000d */
[----:B------:R-:W-:-:S08]  /*8220*/  IMAD.WIDE.U32.X R10, R17, R31, R14, P0 ;  /* 0x0000001f110a7225 */ /* 0x000fd000000e040e */
.L_x_170:
[----:B-1----:R-:W-:Y:S01]  /*8230*/  SHF.R.U64 R7, R10, R29, R11 ;  /* 0x0000001d0a077219 */ /* 0x002fe2000000120b */
[----:B0-----:R-:W-:Y:S01]  /*8240*/  VIADD R11, R22, 0xffffffff ;  /* 0xffffffff160b7836 */ /* 0x001fe20000000000 */
[----:B------:R-:W-:Y:S01]  /*8250*/  LOP3.LUT R32, R16, R27, RZ, 0xc0, !PT ;  /* 0x0000001b10207212 */ /* 0x000fe200078ec0ff */
[----:B------:R-:W-:Y:S02]  /*8260*/  IMAD.MOV R20, RZ, RZ, -R20 ;  /* 0x000000ffff147224 */ /* 0x000fe400078e0a14 */
[----:B------:R-:W-:Y:S01]  /*8270*/  IMAD.MOV R10, RZ, RZ, -R7 ;  /* 0x000000ffff0a7224 */ /* 0x000fe200078e0a07 */
[----:B------:R-:W-:Y:S01]  /*8280*/  LOP3.LUT R18, R18, R11, RZ, 0xc0, !PT ;  /* 0x0000000b12127212 */ /* 0x000fe200078ec0ff */
[----:B------:R-:W-:Y:S02]  /*8290*/  IMAD R32, R28, R7, R32 ;  /* 0x000000071c207224 */ /* 0x000fe400078e0220 */
[----:B---3--:R-:W-:Y:S02]  /*82a0*/  @P3 IMAD R25, R23, R20, R24 ;  /* 0x0000001417193224 */ /* 0x008fe400078e0218 */
[----:B--2---:R-:W-:-:S02]  /*82b0*/  IMAD R7, R10, R33, R21 ;  /* 0x000000210a077224 */ /* 0x004fc400078e0215 */
[----:B------:R-:W-:Y:S02]  /*82c0*/  IMAD R32, R32, R34, R25 ;  /* 0x0000002220207224 */ /* 0x000fe400078e0219 */
[----:B------:R-:W-:Y:S02]  /*82d0*/  IMAD R7, R7, R22, R18 ;  /* 0x0000001607077224 */ /* 0x000fe400078e0212 */
[----:B------:R-:W-:-:S03]  /*82e0*/  IMAD.MOV.U32 R10, RZ, RZ, 0x1 ;  /* 0x00000001ff0a7424 */ /* 0x000fc600078e00ff */
[----:B------:R-:W-:Y:S02]  /*82f0*/  SEL R11, R7, R32, !P3 ;  /* 0x00000020070b7207 */ /* 0x000fe40005800000 */
[----:B------:R-:W-:Y:S01]  /*8300*/  SEL R32, R32, R7, !P3 ;  /* 0x0000000720207207 */ /* 0x000fe20005800000 */
[----:B------:R-:W-:-:S07]  /*8310*/  IMAD.MOV.U32 R7, RZ, RZ, R19 ;  /* 0x000000ffff077224 */ /* 0x000fce00078e0013 */
.L_x_168:
[----:B------:R-:W-:Y:S01]  /*8320*/  LOP3.LUT P0, RZ, R10, 0xff, RZ, 0xc0, !PT ;  /* 0x000000ff0aff7812 */ /* 0x000fe2000780c0ff */
[----:B------:R-:W-:-:S12]  /*8330*/  IMAD.MOV.U32 R10, RZ, RZ, R32 ;  /* 0x000000ffff0a7224 */ /* 0x000fd800078e0020 */
[----:B------:R-:W-:Y:S05]  /*8340*/  @P0 BRA `(.L_x_171) ;  /* 0xffffff8c00a80947 */ /* 0x000fea000383ffff */
[----:B------:R-:W-:Y:S05]  /*8350*/  EXIT ;  /* 0x000000000000794d */ /* 0x000fea0003800000 */
.L_x_7:
[----:B0-----:R-:W-:Y:S01]  /*8360*/  ULDC.64 UR4, c[0x0][0x650] ;  /* 0x0001940000047ab9 */ /* 0x001fe20000000a00 */
        /* <DEDUP_REMOVED lines=25> */
.L_x_173:
[----:B------:R-:W0:Y:S01]  /*8500*/  LDC.64 R28, c[0x0][0x640] ;  /* 0x00019000ff1c7b82 */ /* 0x000e220000000a00 */
[-CC-:B------:R-:W-:Y:S01]  /*8510*/  SHF.R.U64 R21, R16, R6.reuse, R17.reuse ;  /* 0x0000000610157219 */ /* 0x180fe20000001211 */
[----:B------:R-:W-:Y:S01]  /*8520*/  IMAD.MOV.U32 R31, RZ, RZ, 0x1 ;  /* 0x00000001ff1f7424 */ /* 0x000fe200078e00ff */
[----:B------:R-:W-:Y:S02]  /*8530*/  SHF.R.U32.HI R5, RZ, R6, R17 ;  /* 0x00000006ff057219 */ /* 0x000fe40000011611 */
        /* <DEDUP_REMOVED lines=9> */
[----:B0-----:R-:W-:Y:S01]  /*85d0*/  ISETP.NE.U32.AND P0, PT, R28, RZ, PT ;  /* 0x000000ff1c00720c */ /* 0x001fe20003f05070 */
[----:B------:R-:W-:-:S03]  /*85e0*/  IMAD.MOV.U32 R11, RZ, RZ, -0x1 ;  /* 0xffffffffff0b7424 */ /* 0x000fc600078e00ff */
[----:B------:R-:W-:Y:S02]  /*85f0*/  ISETP.NE.AND.EX P0, PT, R29, RZ, PT, P0 ;  /* 0x000000ff1d00720c */ /* 0x000fe40003f05300 */
[----:B------:R-:W0:Y:S01]  /*8600*/  LDC R24, c[0x0][0x600] ;  /* 0x00018000ff187b82 */ /* 0x000e220000000800 */
[-CC-:B-1----:R-:W-:Y:S02]  /*8610*/  SHF.R.U64 R18, R10, R14.reuse, R5.reuse ;  /* 0x0000000e0a127219 */ /* 0x182fe40000001205 */
[----:B------:R-:W-:-:S05]  /*8620*/  SHF.R.U32.HI R5, RZ, R14, R5 ;  /* 0x0000000eff057219 */ /* 0x000fca0000011605 */
        /* <DEDUP_REMOVED lines=21> */
.L_x_174:
[----:B-1----:R-:W-:Y:S01]  /*8780*/  SHF.R.U64 R6, R10, R25, R11 ;  /* 0x000000190a067219 */ /* 0x002fe2000000120b */
[----:B0-----:R-:W-:Y:S01]  /*8790*/  VIADD R11, R24, 0xffffffff ;  /* 0xffffffff180b7836 */ /* 0x001fe20000000000 */
[----:B------:R-:W-:Y:S01]  /*87a0*/  SHF.L.U32 R9, R31, R26, RZ ;  /* 0x0000001a1f097219 */ /* 0x000fe200000006ff */
[----:B------:R-:W-:Y:S01]  /*87b0*/  @P3 IMAD R12, R13, R20, R8 ;  /* 0x000000140d0c3224 */ /* 0x000fe200078e0208 */
[----:B------:R-:W-:Y:S01]  /*87c0*/  LOP3.LUT R5, R22, R33, RZ, 0xc0, !PT ;  /* 0x0000002116057212 */ /* 0x000fe200078ec0ff */
[----:B------:R-:W-:Y:S01]  /*87d0*/  IMAD.MOV R10, RZ, RZ, -R6 ;  /* 0x000000ffff0a7224 */ /* 0x000fe200078e0a06 */
[----:B------:R-:W-:Y:S01]  /*87e0*/  LOP3.LUT R18, R18, R11, RZ, 0xc0, !PT ;  /* 0x0000000b12127212 */ /* 0x000fe200078ec0ff */
[----:B------:R-:W-:Y:S02]  /*87f0*/  IMAD.MOV.U32 R8, RZ, RZ, 0x1 ;  /* 0x00000001ff087424 */ /* 0x000fe400078e00ff */
[----:B------:R-:W-:Y:S02]  /*8800*/  IMAD R9, R9, R6, R5 ;  /* 0x0000000609097224 */ /* 0x000fe400078e0205 */
[----:B--2---:R-:W-:-:S02]  /*8810*/  IMAD R5, R10, R27, R23 ;  /* 0x0000001b0a057224 */ /* 0x004fc400078e0217 */
[----:B---3--:R-:W-:Y:S02]  /*8820*/  IMAD R6, R9, R30, R12 ;  /* 0x0000001e09067224 */ /* 0x008fe400078e020c */
[----:B------:R-:W-:Y:S01]  /*8830*/  IMAD R9, R5, R24, R18 ;  /* 0x0000001805097224 */ /* 0x000fe200078e0212 */
[----:B------:R-:W-:Y:S01]  /*8840*/  PRMT R5, R8, 0x7610, R5 ;  /* 0x0000761008057816 */ /* 0x000fe20000000005 */
[----:B------:R-:W-:-:S03]  /*8850*/  IMAD.MOV.U32 R16, RZ, RZ, R21 ;  /* 0x000000ffff107224 */ /* 0x000fc600078e0015 */
[----:B------:R-:W-:Y:S02]  /*8860*/  SEL R17, R9, R6, !P3 ;  /* 0x0000000609117207 */ /* 0x000fe40005800000 */
[----:B------:R-:W-:-:S07]  /*8870*/  SEL R6, R6, R9, !P3 ;  /* 0x0000000906067207 */ /* 0x000fce0005800000 */
.L_x_172:
[----:B------:R-:W-:-:S08]  /*8880*/  NOP ;  /* 0x0000000000007918 */ /* 0x000fd00000000000 */
[----:B------:R-:W0:-:S00]  /*8890*/  USETMAXREG.DEALLOC.CTAPOOL 0x28 ;  /* 0x00000028000079c8 */ /* 0x000e0000080e0500 */
[----:B0-----:R-:W-:-:S13]  /*88a0*/  ISETP.NE.AND P0, PT, R7, RZ, PT ;  /* 0x000000ff0700720c */ /* 0x001fda0003f05270 */
[----:B------:R-:W-:Y:S05]  /*88b0*/  @P0 EXIT ;  /* 0x000000000000094d */ /* 0x000fea0003800000 */
[----:B------:R-:W-:Y:S01]  /*88c0*/  LOP3.LUT P0, RZ, R5, 0xff, RZ, 0xc0, !PT ;  /* 0x000000ff05ff7812 */ /* 0x000fe2000780c0ff */
[----:B------:R-:W-:Y:S02]  /*88d0*/  IMAD.MOV.U32 R11, RZ, RZ, 0x1 ;  /* 0x00000001ff0b7424 */ /* 0x000fe400078e00ff */
[----:B------:R-:W-:-:S10]  /*88e0*/  IMAD.MOV.U32 R15, RZ, RZ, RZ ;  /* 0x000000ffff0f7224 */ /* 0x000fd400078e00ff */
[----:B------:R-:W-:Y:S05]  /*88f0*/  @!P0 BRA `(.L_x_175) ;  /* 0x0000000c00748947 */ /* 0x000fea0003800000 */
[----:B------:R-:W0:Y:S01]  /*8900*/  LDC R5, c[0x0][0x28c] ;  /* 0x0000a300ff057b82 */ /* 0x000e220000000800 */
[----:B------:R-:W-:Y:S01]  /*8910*/  ULDC UR5, c[0x0][0x658] ;  /* 0x0001960000057ab9 */ /* 0x000fe20000000800 */
[----:B------:R-:W-:Y:S01]  /*8920*/  UMOV UR11, 0xffffffff ;  /* 0xffffffff000b7882 */ /* 0x000fe20000000000 */
[----:B------:R-:W-:Y:S01]  /*8930*/  UMOV UR16, 0x1 ;  /* 0x0000000100107882 */ /* 0x000fe20000000000 */
[----:B------:R-:W-:Y:S01]  /*8940*/  USHF.L.U32 UR11, UR11, UR5, URZ ;  /* 0x000000050b0b7299 */ /* 0x000fe2000800063f */
[----:B------:R-:W-:Y:S01]  /*8950*/  BSSY B0, `(.L_x_175) ;  /* 0x00000d7000007945 */ /* 0x000fe20003800000 */
[----:B------:R-:W-:Y:S01]  /*8960*/  ULDC UR9, c[0x0][0xc] ;  /* 0x0000030000097ab9 */ /* 0x000fe20000000800 */
[----:B------:R-:W-:Y:S01]  /*8970*/  ULDC UR12, c[0x0][0x10] ;  /* 0x00000400000c7ab9 */ /* 0x000fe20000000800 */
[----:B------:R-:W1:Y:S01]  /*8980*/  S2UR UR8, SR_CgaCtaId ;  /* 0x00000000000879c3 */ /* 0x000e620000008800 */
[----:B------:R-:W-:Y:S01]  /*8990*/  ULOP3.LUT UR13, URZ, UR11, URZ, 0x33, !UPT ;  /* 0x0000000b3f0d7292 */ /* 0x000fe2000f8e333f */
[----:B------:R-:W-:Y:S01]  /*89a0*/  IMAD.MOV.U32 R13, RZ, RZ, 0x1 ;  /* 0x00000001ff0d7424 */ /* 0x000fe200078e00ff */
[----:B------:R-:W-:Y:S01]  /*89b0*/  LOP3.LUT R14, R4, 0x2, RZ, 0xfc, !PT ;  /* 0x00000002040e7812 */ /* 0x000fe200078efcff */
[----:B------:R-:W-:Y:S01]  /*89c0*/  IMAD.MOV.U32 R11, RZ, RZ, 0x1 ;  /* 0x00000001ff0b7424 */ /* 0x000fe200078e00ff */
[----:B------:R-:W-:Y:S01]  /*89d0*/  ULDC UR4, c[0x0][0x600] ;  /* 0x0001800000047ab9 */ /* 0x000fe20000000800 */
[----:B------:R-:W-:Y:S01]  /*89e0*/  IMAD.MOV.U32 R15, RZ, RZ, RZ ;  /* 0x000000ffff0f7224 */ /* 0x000fe200078e00ff */
[----:B------:R-:W-:Y:S01]  /*89f0*/  UMOV UR15, 0x55 ;  /* 0x00000055000f7882 */ /* 0x000fe20000000000 */
[----:B------:R-:W-:-:S02]  /*8a00*/  UIADD3 UR4, UR4, -0x1, URZ ;  /* 0xffffffff04047890 */ /* 0x000fc4000fffe03f */
[----:B------:R-:W-:Y:S01]  /*8a10*/  USHF.L.U32 UR5, UR16, UR5, URZ ;  /* 0x0000000510057299 */ /* 0x000fe2000800063f */
[----:B------:R-:W-:Y:S01]  /*8a20*/  ULDC.64 UR28, c[0x0][0x198] ;  /* 0x00006600001c7ab9 */ /* 0x000fe20000000a00 */
[----:B0-----:R-:W-:-:S05]  /*8a30*/  VIADD R5, R5, 0x7f ;  /* 0x0000007f05057836 */ /* 0x001fca0000000000 */
[----:B------:R-:W-:Y:S01]  /*8a40*/  SHF.R.S32.HI R8, RZ, 0x1f, R5 ;  /* 0x0000001fff087819 */ /* 0x000fe20000011405 */
[----:B-1----:R-:W-:-:S03]  /*8a50*/  ULOP3.LUT UR10, UR8, 0x1, URZ, 0xc0, !UPT ;  /* 0x00000001080a7892 */ /* 0x002fc6000f8ec03f */
[----:B------:R-:W-:Y:S01]  /*8a60*/  LEA.HI R8, R8, R5, RZ, 0x7 ;  /* 0x0000000508087211 */ /* 0x000fe200078f38ff */
[----:B------:R-:W-:Y:S02]  /*8a70*/  USHF.R.U32.HI UR27, URZ, 0x1, UR8 ;  /* 0x000000013f1b7899 */ /* 0x000fe40008011608 */
[----:B------:R-:W-:Y:S01]  /*8a80*/  USHF.L.U32 UR6, UR8, 0x5, URZ ;  /* 0x0000000508067899 */ /* 0x000fe2000800063f */
[----:B------:R-:W-:Y:S01]  /*8a90*/  SHF.R.S32.HI R10, RZ, 0x7, R8 ;  /* 0x00000007ff0a7819 */ /* 0x000fe20000011408 */
[----:B------:R-:W-:Y:S02]  /*8aa0*/  USHF.L.U32 UR7, UR8, 0xc, URZ ;  /* 0x0000000c08077899 */ /* 0x000fe4000800063f */
[----:B------:R-:W-:Y:S02]  /*8ab0*/  ULOP3.LUT UR8, UR8, 0xfffffffe, URZ, 0xc0, !UPT ;  /* 0xfffffffe08087892 */ /* 0x000fe4000f8ec03f */
[----:B------:R-:W-:Y:S01]  /*8ac0*/  UISETP.GT.U32.AND UP0, UPT, UR10, 0xffff, UPT ;  /* 0x0000ffff0a00788c */ /* 0x000fe2000bf04070 */
[----:B------:R-:W-:Y:S01]  /*8ad0*/  VIADD R5, R10, 0x1 ;  /* 0x000000010a057836 */ /* 0x000fe20000000000 */
[----:B------:R-:W-:-:S02]  /*8ae0*/  USHF.L.U32 UR14, UR16, UR8, URZ ;  /* 0x00000008100e7299 */ /* 0x000fc4000800063f */
[----:B------:R-:W-:Y:S02]  /*8af0*/  ULOP3.LUT UR11, UR8, 0x1, URZ, 0xfc, !UPT ;  /* 0x00000001080b7892 */ /* 0x000fe4000f8efc3f */
[----:B------:R-:W-:Y:S02]  /*8b00*/  UIMAD.WIDE.U32 UR8, UR9, UR12, URZ ;  /* 0x0000000c090872a5 */ /* 0x000fe4000f8e003f */
[----:B------:R-:W-:Y:S01]  /*8b10*/  USEL UR10, UR10, 0xffff, !UP0 ;  /* 0x0000ffff0a0a7887 */ /* 0x000fe2000c000000 */
[----:B------:R-:W-:Y:S01]  /*8b20*/  ULDC UR12, c[0x0][0x14] ;  /* 0x00000500000c7ab9 */ /* 0x000fe20000000800 */
[----:B------:R-:W-:Y:S02]  /*8b30*/  USHF.L.U32 UR11, UR16, UR11, URZ ;  /* 0x0000000b100b7299 */ /* 0x000fe4000800063f */
[----:B------:R-:W-:Y:S02]  /*8b40*/  UIMAD.WIDE.U32 UR24, UR8, UR12, URZ ;  /* 0x0000000c081872a5 */ /* 0x000fe4000f8e003f */
[----:B------:R-:W-:-:S02]  /*8b50*/  UIMAD UR21, UR9, UR12, URZ ;  /* 0x0000000c091572a4 */ /* 0x000fc4000f8e023f */
[----:B------:R-:W-:Y:S02]  /*8b60*/  ULOP3.LUT UR10, UR10, 0xffff, URZ, 0xc0, !UPT ;  /* 0x0000ffff0a0a7892 */ /* 0x000fe4000f8ec03f */
[----:B------:R-:W-:Y:S02]  /*8b70*/  ULOP3.LUT UR6, UR6, 0x20, URZ, 0xc0, !UPT ;  /* 0x0000002006067892 */ /* 0x000fe4000f8ec03f */
[----:B------:R-:W-:Y:S02]  /*8b80*/  ULOP3.LUT UR7, UR7, 0x1000, URZ, 0xc0, !UPT ;  /* 0x0000100007077892 */ /* 0x000fe4000f8ec03f */
[----:B------:R-:W-:Y:S02]  /*8b90*/  ULOP3.LUT UR14, UR14, UR11, URZ, 0xfc, !UPT ;  /* 0x0000000b0e0e7292 */ /* 0x000fe4000f8efc3f */
[----:B------:R-:W-:Y:S02]  /*8ba0*/  UIADD3 UR21, UR25, UR21, URZ ;  /* 0x0000001519157290 */ /* 0x000fe4000fffe03f */
[----:B------:R-:W-:-:S12]  /*8bb0*/  USHF.L.U32 UR15, UR15, UR10, URZ ;  /* 0x0000000a0f0f7299 */ /* 0x000fd8000800063f */
.L_x_186:
[----:B------:R-:W-:-:S03]  /*8bc0*/  UMOV UR8, 0xffffffff ;  /* 0xffffffff00087882 */ /* 0x000fc60000000000 */
[----:B------:R-:W-:Y:S05]  /*8bd0*/  BRA.DIV UR8, `(.L_x_176) ;  /* 0x0000000e08d07947 */ /* 0x000fea000b800000 */
[----:B------:R-:W-:-:S13]  /*8be0*/  ELECT P0, URZ, PT ;  /* 0x00000000003f782f */ /* 0x000fda0003800000 */
.L_x_198:
[----:B------:R-:W0:Y:S01]  /*8bf0*/  LDC R7, c[0x0][0x28c] ;  /* 0x0000a300ff077b82 */ /* 0x000e220000000800 */
[----:B------:R-:W-:Y:S01]  /*8c00*/  BSSY B1, `(.L_x_177) ;  /* 0x000003b000017945 */ /* 0x000fe20003800000 */
[----:B0-----:R-:W-:-:S13]  /*8c10*/  ISETP.LT.OR P0, PT, R7, 0x1, !P0 ;  /* 0x000000010700780c */ /* 0x001fda0004701670 */
[----:B------:R-:W-:Y:S05]  /*8c20*/  @P0 BRA `(.L_x_178) ;  /* 0x0000000000e00947 */ /* 0x000fea0003800000 */
[----:B------:R-:W-:Y:S01]  /*8c30*/  LEA R9, R6, UR27, 0x2 ;  /* 0x0000001b06097c11 */ /* 0x000fe2000f8e10ff */
[----:B------:R-:W-:Y:S01]  /*8c40*/  IMAD.MOV.U32 R21, RZ, RZ, RZ ;  /* 0x000000ffff157224 */ /* 0x000fe200078e00ff */
[----:B------:R-:W-:Y:S01]  /*8c50*/  LEA R17, R17, UR6, 0x6 ;  /* 0x0000000611117c11 */ /* 0x000fe2000f8e30ff */
[----:B------:R-:W-:Y:S02]  /*8c60*/  IMAD.MOV.U32 R6, RZ, RZ, R5 ;  /* 0x000000ffff067224 */ /* 0x000fe400078e0005 */
[----:B------:R-:W-:Y:S02]  /*8c70*/  IMAD.MOV.U32 R7, RZ, RZ, R11 ;  /* 0x000000ffff077224 */ /* 0x000fe400078e000b */
[----:B------:R-:W-:Y:S02]  /*8c80*/  IMAD.MOV.U32 R8, RZ, RZ, R15 ;  /* 0x000000ffff087224 */ /* 0x000fe400078e000f */
[----:B------:R-:W-:-:S07]  /*8c90*/  IMAD.SHL.U32 R18, R9, 0x40, RZ ;  /* 0x0000004009127824 */ /* 0x000fce00078e00ff */
.L_x_181:
[----:B------:R-:W0:Y:S01]  /*8ca0*/  S2R R12, SR_CgaCtaId ;  /* 0x00000000000c7919 */ /* 0x000e220000008800 */
[----:B------:R-:W-:Y:S02]  /*8cb0*/  MOV R9, 0x400 ;  /* 0x0000040000097802 */ /* 0x000fe40000000f00 */
[----:B------:R-:W-:Y:S02]  /*8cc0*/  LOP3.LUT P1, RZ, R0, 0x7f, RZ, 0xc0, !PT ;  /* 0x0000007f00ff7812 */ /* 0x000fe4000782c0ff */
[----:B0-----:R-:W-:Y:S02]  /*8cd0*/  LEA R19, R12, R9, 0x18 ;  /* 0x000000090c137211 */ /* 0x001fe400078ec0ff */
[----:B------:R-:W-:-:S09]  /*8ce0*/  SHF.L.U32 R9, R7, 0x1f, RZ ;  /* 0x0000001f07097819 */ /* 0x000fd200000006ff */
[----:B------:R-:W0:Y:S01]  /*8cf0*/  @!P1 LDC R12, c[0x0][0x500] ;  /* 0x00014000ff0c9b82 */ /* 0x000e220000000800 */
[----:B------:R-:W-:-:S04]  /*8d00*/  IMAD R20, R8, 0x8, R19 ;  /* 0x0000000808147824 */ /* 0x000fc800078e0213 */
[----:B------:R-:W1:Y:S02]  /*8d10*/  SYNCS.PHASECHK.TRANS64.TRYWAIT P0, [R20+URZ+0x28], R9 ;  /* 0x00002809140075a7 */ /* 0x000e64000800017f */
[----:B-1----:R-:W-:Y:S05]  /*8d20*/  @!P0 BRA `(.L_x_179) ;  /* 0x0000000c009c8947 */ /* 0x002fea0003800000 */
.L_x_199:
[----:B-1----:R-:W-:Y:S01]  /*8d30*/  PRMT R9, R14, 0x9910, RZ ;  /* 0x000099100e097816 */ /* 0x002fe200000000ff */
[----:B0-----:R0:W-:Y:S03]  /*8d40*/  @!P1 SYNCS.ARRIVE.TRANS64 RZ, [R20+URZ], R12 ;  /* 0x0000000c14ff99a7 */ /* 0x0011e6000800003f */
[----:B------:R-:W-:-:S13]  /*8d50*/  ISETP.NE.AND P0, PT, R9, 0x2, PT ;  /* 0x000000020900780c */ /* 0x000fda0003f05270 */
[----:B0-----:R-:W-:Y:S05]  /*8d60*/  @P0 BRA `(.L_x_180) ;  /* 0x0000000000040947 */ /* 0x001fea0003800000 */
[----:B------:R-:W-:Y:S01]  /*8d70*/  BPT.TRAP 0x1 ;  /* 0x000000040000795c */ /* 0x000fe20000300000 */
.L_x_180:
[----:B------:R-:W-:Y:S01]  /*8d80*/  LEA R9, R8, UR27, 0x2 ;  /* 0x0000001b08097c11 */ /* 0x000fe2000f8e10ff */
[----:B------:R-:W-:Y:S01]  /*8d90*/  VIADD R6, R6, 0xffffffff ;  /* 0xffffffff06067836 */ /* 0x000fe20000000000 */
[----:B------:R-:W-:Y:S01]  /*8da0*/  R2UR UR11, R8 ;  /* 0x00000000080b72ca */ /* 0x000fe200000e0000 */
[----:B------:R-:W-:Y:S01]  /*8db0*/  UIADD3 UR16, UP0, UR28, 0xf0, URZ ;  /* 0x000000f01c107890 */ /* 0x000fe2000ff1e03f */
[----:B------:R-:W-:Y:S01]  /*8dc0*/  R2UR UR22, R19 ;  /* 0x00000000131672ca */ /* 0x000fe200000e0000 */
[----:B------:R-:W-:Y:S01]  /*8dd0*/  IMAD.U32 R9, R9, 0x2000, R19 ;  /* 0x0000200009097824 */ /* 0x000fe200078e0013 */
[----:B------:R-:W-:Y:S01]  /*8de0*/  R2UR UR23, R18 ;  /* 0x00000000121772ca */ /* 0x000fe200000e0000 */
[----:B------:R-:W-:Y:S01]  /*8df0*/  UIADD3 UR32, UP1, UR28, 0x1f0, URZ ;  /* 0x000001f01c207890 */ /* 0x000fe2000ff3e03f */
[----:B------:R-:W-:Y:S01]  /*8e00*/  R2UR UR9, R20 ;  /* 0x00000000140972ca */ /* 0x000fe200000e0000 */
[----:B------:R-:W-:Y:S01]  /*8e10*/  UIADD3.X UR17, URZ, UR29, URZ, UP0, !UPT ;  /* 0x0000001d3f117290 */ /* 0x000fe200087fe43f */
[----:B------:R-:W-:Y:S01]  /*8e20*/  R2UR UR8, R9 ;  /* 0x00000000090872ca */ /* 0x000fe200000e0000 */
[----:B------:R-:W-:Y:S01]  /*8e30*/  UPRMT UR20, URZ, 0x5410, UR15 ;  /* 0x000054103f147896 */ /* 0x000fe2000800000f */
[----:B------:R-:W-:Y:S01]  /*8e40*/  R2UR UR10, R21 ;  /* 0x00000000150a72ca */ /* 0x000fe200000e0000 */
[----:B------:R-:W-:Y:S01]  /*8e50*/  VIADD R8, R8, 0x1 ;  /* 0x0000000108087836 */ /* 0x000fe20000000000 */
[----:B------:R-:W-:Y:S01]  /*8e60*/  R2UR UR12, R16 ;  /* 0x00000000100c72ca */ /* 0x000fe200000e0000 */
[----:B------:R-:W-:Y:S01]  /*8e70*/  ULEA UR11, UR11, UR7, 0xd ;  /* 0x000000070b0b7291 */ /* 0x000fe2000f8e683f */
[----:B------:R-:W-:Y:S01]  /*8e80*/  R2UR UR26, R17 ;  /* 0x00000000111a72ca */ /* 0x000fe200000e0000 */
[----:B------:R-:W-:Y:S01]  /*8e90*/  UPRMT UR30, URZ, 0x5410, UR14 ;  /* 0x000054103f1e7896 */ /* 0x000fe2000800000e */
[----:B------:R-:W-:Y:S01]  /*8ea0*/  ISETP.GT.AND P1, PT, R6, 0x1, PT ;  /* 0x000000010600780c */ /* 0x000fe20003f24270 */
[----:B------:R-:W-:Y:S01]  /*8eb0*/  UIADD3 UR22, UR22, 0x28100, UR11 ;  /* 0x0002810016167890 */ /* 0x000fe2000fffe00b */
[----:B------:R-:W-:Y:S01]  /*8ec0*/  ISETP.NE.AND P0, PT, R8, 0x5, PT ;  /* 0x000000050800780c */ /* 0x000fe20003f05270 */
[----:B------:R-:W-:Y:S01]  /*8ed0*/  UIADD3.X UR33, URZ, UR29, URZ, UP1, !UPT ;  /* 0x0000001d3f217290 */ /* 0x000fe20008ffe43f */
[----:B------:R-:W-:Y:S01]  /*8ee0*/  VIADD R21, R21, 0x80 ;  /* 0x0000008015157836 */ /* 0x000fe20000000000 */
[----:B------:R-:W-:Y:S01]  /*8ef0*/  UIADD3 UR8, UR8, 0x100, URZ ;  /* 0x0000010008087890 */ /* 0x000fe2000fffe03f */
[----:B------:R-:W-:Y:S01]  /*8f00*/  SEL R12, RZ, 0x1, P0 ;  /* 0x00000001ff0c7807 */ /* 0x000fe20000000000 */
[----:B------:R-:W-:Y:S01]  /*8f10*/  UMOV UR18, 0x0 ;  /* 0x0000000000127882 */ /* 0x000fe20000000000 */
[----:B------:R-:W-:Y:S01]  /*8f20*/  UMOV UR19, 0x10000000 ;  /* 0x1000000000137882 */ /* 0x000fe20000000000 */
[----:B------:R-:W-:Y:S01]  /*8f30*/  UMOV UR11, UR23 ;  /* 0x00000017000b7c82 */ /* 0x000fe20008000000 */
[----:B------:R-:W-:-:S02]  /*8f40*/  LOP3.LUT R7, R7, R12, RZ, 0x3c, !PT ;  /* 0x0000000c07077212 */ /* 0x000fc400078e3cff */
[----:B------:R-:W-:Y:S02]  /*8f50*/  SEL R8, R8, RZ, P0 ;  /* 0x000000ff08087207 */ /* 0x000fe40000000000 */
[----:B------:R0:W-:Y:S02]  /*8f60*/  UTMALDG.3D.MULTICAST [UR8], [UR16], UR20, desc[UR18] ;  /* 0x00001208100073b4 */ /* 0x0001e40008011814 */
[----:B0-----:R-:W-:Y:S01]  /*8f70*/  UMOV UR8, UR22 ;  /* 0x0000001600087c82 */ /* 0x001fe20008000000 */
[----:B------:R-:W-:Y:S02]  /*8f80*/  UMOV UR11, UR26 ;  /* 0x0000001a000b7c82 */ /* 0x000fe40008000000 */
[----:B------:R0:W-:Y:S02]  /*8f90*/  UTMALDG.3D.MULTICAST [UR8], [UR32], UR30, desc[UR18] ;  /* 0x00001208200073b4 */ /* 0x0001e4000801181e */
[----:B0-----:R-:W-:Y:S05]  /*8fa0*/  @P1 BRA `(.L_x_181) ;  /* 0xfffffffc003c1947 */ /* 0x001fea000383ffff */
.L_x_178:
[----:B------:R-:W-:Y:S05]  /*8fb0*/  BSYNC B1 ;  /* 0x0000000000017941 */ /* 0x000fea0003800000 */
.L_x_177:
[----:B------:R-:W-:Y:S01]  /*8fc0*/  LOP3.LUT P1, RZ, R13, 0xff, RZ, 0xc0, !PT ;  /* 0x000000ff0dff7812 */ /* 0x000fe2000782c0ff */
[C---:B------:R-:W-:Y:S01]  /*8fd0*/  IMAD.IADD R15, R10.reuse, 0x1, R15 ;  /* 0x000000010a0f7824 */ /* 0x040fe200078e020f */
[----:B------:R-:W-:Y:S01]  /*8fe0*/  ULDC.64 UR8, c[0x0][0x650] ;  /* 0x0001940000087ab9 */ /* 0x000fe20000000a00 */
[C---:B------:R-:W-:Y:S01]  /*8ff0*/  ISETP.GE.U32.AND P2, PT, R10.reuse, 0x5, PT ;  /* 0x000000050a00780c */ /* 0x040fe20003f46070 */
[----:B------:R-:W-:Y:S01]  /*9000*/  BSSY B1, `(.L_x_182) ;  /* 0x0000069000017945 */ /* 0x000fe20003800000 */
[----:B------:R-:W-:Y:S01]  /*9010*/  IMAD.MOV.U32 R17, RZ, RZ, -0x1 ;  /* 0xffffffffff117424 */ /* 0x000fe200078e00ff */
[----:B------:R-:W-:Y:S01]  /*9020*/  ISETP.GT.U32.AND P0, PT, R15, 0x4, PT ;  /* 0x000000040f00780c */ /* 0x000fe20003f04070 */
[----:B------:R-:W-:Y:S01]  /*9030*/  IMAD.MOV.U32 R16, RZ, RZ, -0x1 ;  /* 0xffffffffff107424 */ /* 0x000fe200078e00ff */
[----:B------:R-:W-:Y:S02]  /*9040*/  PRMT R13, RZ, 0x7610, R13 ;  /* 0x00007610ff0d7816 */ /* 0x000fe4000000000d */
[----:B------:R-:W-:-:S03]  /*9050*/  ISETP.LT.U32.AND P0, PT, R10, 0x5, P0 ;  /* 0x000000050a00780c */ /* 0x000fc60000701070 */
[----:B------:R-:W0:Y:S01]  /*9060*/  @P1 S2R R7, SR_CgaCtaId ;  /* 0x0000000000071919 */ /* 0x000e220000008800 */
[----:B------:R-:W-:-:S04]  /*9070*/  @P1 MOV R6, 0x400 ;  /* 0x0000040000061802 */ /* 0x000fc80000000f00 */
[----:B0-----:R-:W-:Y:S01]  /*9080*/  @P1 LEA R8, R7, R6, 0x18 ;  /* 0x0000000607081211 */ /* 0x001fe200078ec0ff */
[----:B------:R-:W-:Y:S01]  /*9090*/  IMAD.WIDE.U32 R6, R15, -0x33333333, RZ ;  /* 0xcccccccd0f067825 */ /* 0x000fe200078e00ff */
[----:B------:R-:W-:Y:S02]  /*90a0*/  SEL R6, RZ, 0x1, !P0 ;  /* 0x00000001ff067807 */ /* 0x000fe40004000000 */
[----:B------:R0:W-:Y:S01]  /*90b0*/  @P1 SYNCS.ARRIVE.TRANS64.A1T0 RZ, [R8+URZ+0x68], RZ ;  /* 0x000068ff08ff19a7 */ /* 0x0001e2000810003f */
[----:B------:R-:W-:Y:S02]  /*90c0*/  IADD3 R2, P1, R2, UR24, RZ ;  /* 0x0000001802027c10 */ /* 0x000fe4000ff3e0ff */
[----:B------:R-:W-:Y:S01]  /*90d0*/  LOP3.LUT R11, R11, R6, RZ, 0x3c, !PT ;  /* 0x000000060b0b7212 */ /* 0x000fe200078e3cff */
[----:B------:R-:W-:Y:S01]  /*90e0*/  IMAD.MOV.U32 R6, RZ, RZ, -0x1 ;  /* 0xffffffffff067424 */ /* 0x000fe200078e00ff */
[----:B------:R-:W-:Y:S02]  /*90f0*/  IADD3.X R3, R3, UR21, RZ, P1, !PT ;  /* 0x0000001503037c10 */ /* 0x000fe40008ffe4ff */
[----:B------:R-:W-:-:S02]  /*9100*/  ISETP.GE.U32.AND P0, PT, R2, UR8, PT ;  /* 0x0000000802007c0c */ /* 0x000fc4000bf06070 */
[----:B0-----:R-:W-:Y:S02]  /*9110*/  SHF.R.U32.HI R8, RZ, 0x2, R7 ;  /* 0x00000002ff087819 */ /* 0x001fe40000011607 */
[----:B------:R-:W-:Y:S02]  /*9120*/  ISETP.GE.U32.AND.EX P0, PT, R3, UR9, PT, P0 ;  /* 0x0000000903007c0c */ /* 0x000fe4000bf06100 */
[----:B------:R-:W-:Y:S01]  /*9130*/  @P2 LOP3.LUT R11, R11, 0x1, R8, 0x78, !PT ;  /* 0x000000010b0b2812 */ /* 0x000fe200078e7808 */
[----:B------:R-:W-:Y:S01]  /*9140*/  IMAD R15, R8, -0x5, R15 ;  /* 0xfffffffb080f7824 */ /* 0x000fe200078e020f */
[----:B------:R-:W-:-:S09]  /*9150*/  PRMT R7, RZ, 0x7610, R7 ;  /* 0x00007610ff077816 */ /* 0x000fd20000000007 */
[----:B------:R-:W-:Y:S05]  /*9160*/  @P0 BRA `(.L_x_183) ;  /* 0x0000000400480947 */ /* 0x000fea0003800000 */
[----:B------:R-:W0:Y:S01]  /*9170*/  S2R R17, SR_CTAID.X ;  /* 0x0000000000117919 */ /* 0x000e220000002500 */
[----:B------:R-:W-:Y:S01]  /*9180*/  ULDC.64 UR8, c[0x0][0x628] ;  /* 0x00018a0000087ab9 */ /* 0x000fe20000000a00 */
[----:B------:R-:W1:Y:S01]  /*9190*/  LDC R18, c[0x0][0x144] ;  /* 0x00005100ff127b82 */ /* 0x000e620000000800 */
[----:B------:R-:W-:Y:S01]  /*91a0*/  ISETP.NE.U32.AND P0, PT, RZ, UR8, PT ;  /* 0x00000008ff007c0c */ /* 0x000fe2000bf05070 */
[----:B------:R-:W2:Y:S01]  /*91b0*/  S2R R12, SR_CTAID.Y ;  /* 0x00000000000c7919 */ /* 0x000ea20000002600 */
[----:B------:R-:W-:Y:S01]  /*91c0*/  ULDC UR10, c[0x0][0x150] ;  /* 0x00005400000a7ab9 */ /* 0x000fe20000000800 */
[----:B------:R-:W-:Y:S01]  /*91d0*/  ULDC UR11, c[0x0][0x630] ;  /* 0x00018c00000b7ab9 */ /* 0x000fe20000000800 */
[----:B------:R-:W-:Y:S01]  /*91e0*/  ISETP.NE.AND.EX P0, PT, RZ, UR9, PT, P0 ;  /* 0x00000009ff007c0c */ /* 0x000fe2000bf05300 */
[----:B------:R-:W-:Y:S01]  /*91f0*/  IMAD.MOV.U32 R6, RZ, RZ, R2 ;  /* 0x000000ffff067224 */ /* 0x000fe200078e0002 */
[----:B0-----:R-:W-:-:S05]  /*9200*/  I2FP.F32.U32 R7, R17 ;  /* 0x0000001100077245 */ /* 0x001fca0000201000 */
[----:B------:R-:W-:Y:S01]  /*9210*/  FMUL R20, R7, UR10 ;  /* 0x0000000a07147c20 */ /* 0x000fe20008400000 */
[----:B------:R-:W-:-:S05]  /*9220*/  IMAD.MOV.U32 R7, RZ, RZ, R3 ;  /* 0x000000ffff077224 */ /* 0x000fca00078e0003 */
[----:B--2---:R-:W-:Y:S05]  /*9230*/  @!P0 BRA `(.L_x_184) ;  /* 0x0000000000288947 */ /* 0x004fea0003800000 */
[----:B------:R-:W-:Y:S02]  /*9240*/  ULDC UR10, c[0x0][0x634] ;  /* 0x00018d00000a7ab9 */ /* 0x000fe40000000800 */
[----:B------:R-:W-:-:S05]  /*9250*/  IADD3 R7, P0, R2, UR10, RZ ;  /* 0x0000000a02077c10 */ /* 0x000fca000ff1e0ff */
[----:B------:R-:W-:-:S04]  /*9260*/  IMAD.X R19, RZ, RZ, R3, P0 ;  /* 0x000000ffff137224 */ /* 0x000fc800000e0603 */
[----:B------:R-:W-:-:S04]  /*9270*/  IMAD.WIDE.U32 R8, R19, UR8, RZ ;  /* 0x0000000813087c25 */ /* 0x000fc8000f8e00ff */
[----:B------:R-:W-:-:S04]  /*9280*/  IMAD.WIDE.U32 R8, P0, R7, UR9, R8 ;  /* 0x0000000907087c25 */ /* 0x000fc8000f800008 */
[----:B------:R-:W-:-:S04]  /*9290*/  IMAD.WIDE.U32 R6, R7, UR8, RZ ;  /* 0x0000000807067c25 */ /* 0x000fc8000f8e00ff */
[----:B------:R-:W-:Y:S01]  /*92a0*/  IMAD.MOV.U32 R6, RZ, RZ, R9 ;  /* 0x000000ffff067224 */ /* 0x000fe200078e0009 */
[----:B------:R-:W-:Y:S01]  /*92b0*/  IADD3 RZ, P1, R7, R8, RZ ;  /* 0x0000000807ff7210 */ /* 0x000fe20007f3e0ff */
[----:B------:R-:W-:-:S04]  /*92c0*/  IMAD.X R7, RZ, RZ, RZ, P0 ;  /* 0x000000ffff077224 */ /* 0x000fc800000e06ff */
[----:B------:R-:W-:-:S08]  /*92d0*/  IMAD.WIDE.U32.X R6, R19, UR9, R6, P1 ;  /* 0x0000000913067c25 */ /* 0x000fd000088e0406 */
.L_x_184:
[--C-:B------:R-:W-:Y:S01]  /*92e0*/  SHF.R.U64 R16, R6, UR11, R7.reuse ;  /* 0x0000000b06107c19 */ /* 0x100fe20008001207 */
[----:B------:R-:W0:Y:S01]  /*92f0*/  F2I.U32.TRUNC.NTZ R20, R20 ;  /* 0x0000001400147305 */ /* 0x000e22000020f000 */
[----:B------:R-:W-:Y:S01]  /*9300*/  SHF.R.U32.HI R6, RZ, UR11, R7 ;  /* 0x0000000bff067c19 */ /* 0x000fe20008011607 */
[----:B------:R-:W-:Y:S01]  /*9310*/  ULDC.64 UR8, c[0x0][0x620] ;  /* 0x0001880000087ab9 */ /* 0x000fe20000000a00 */
[----:B------:R-:W-:Y:S01]  /*9320*/  IADD3 R9, P0, RZ, -R16, RZ ;  /* 0x80000010ff097210 */ /* 0x000fe20007f1e0ff */
[----:B------:R-:W-:Y:S01]  /*9330*/  ULDC.64 UR10, c[0x0][0x640] ;  /* 0x00019000000a7ab9 */ /* 0x000fe20000000a00 */
[----:B------:R-:W2:Y:S03]  /*9340*/  LDC R21, c[0x0][0x148] ;  /* 0x00005200ff157b82 */ /* 0x000ea60000000800 */
[----:B------:R-:W-:Y:S01]  /*9350*/  IMAD.X R6, RZ, RZ, ~R6, P0 ;  /* 0x000000ffff067224 */ /* 0x000fe200000e0e06 */
[----:B------:R-:W-:-:S03]  /*9360*/  ISETP.NE.U32.AND P0, PT, RZ, UR10, PT ;  /* 0x0000000aff007c0c */ /* 0x000fc6000bf05070 */
[----:B------:R-:W-:Y:S01]  /*9370*/  IMAD R8, R6, UR8, RZ ;  /* 0x0000000806087c24 */ /* 0x000fe2000f8e02ff */
[----:B------:R-:W-:Y:S01]  /*9380*/  ISETP.NE.AND.EX P0, PT, RZ, UR11, PT, P0 ;  /* 0x0000000bff007c0c */ /* 0x000fe2000bf05300 */
[----:B------:R-:W-:Y:S01]  /*9390*/  IMAD.WIDE.U32 R6, R9, UR8, R2 ;  /* 0x0000000809067c25 */ /* 0x000fe2000f8e0002 */
[----:B------:R-:W-:-:S03]  /*93a0*/  ULDC UR8, c[0x0][0x618] ;  /* 0x0001860000087ab9 */ /* 0x000fc60000000800 */
[----:B------:R-:W-:Y:S01]  /*93b0*/  IMAD R9, R9, UR9, R8 ;  /* 0x0000000909097c24 */ /* 0x000fe2000f8e0208 */
[----:B------:R-:W-:Y:S01]  /*93c0*/  ULDC UR9, c[0x0][0x154] ;  /* 0x0000550000097ab9 */ /* 0x000fe20000000800 */
[----:B0-----:R-:W-:Y:S02]  /*93d0*/  IMAD.MOV R8, RZ, RZ, -R20 ;  /* 0x000000ffff087224 */ /* 0x001fe400078e0a14 */
[----:B------:R-:W-:Y:S02]  /*93e0*/  IMAD.IADD R7, R7, 0x1, R9 ;  /* 0x0000000107077824 */ /* 0x000fe400078e0209 */
[----:B-1----:R-:W-:Y:S01]  /*93f0*/  IMAD R17, R18, R8, R17 ;  /* 0x0000000812117224 */ /* 0x002fe200078e0211 */
[----:B------:R-:W-:Y:S02]  /*9400*/  I2FP.F32.U32 R8, R12 ;  /* 0x0000000c00087245 */ /* 0x000fe40000201000 */
[--C-:B------:R-:W-:Y:S02]  /*9410*/  SHF.R.U64 R18, R6, UR8, R7.reuse ;  /* 0x0000000806127c19 */ /* 0x100fe40008001207 */
[----:B------:R-:W-:Y:S01]  /*9420*/  SHF.R.U32.HI R7, RZ, UR8, R7 ;  /* 0x00000008ff077c19 */ /* 0x000fe20008011607 */
[----:B------:R-:W-:Y:S01]  /*9430*/  FMUL R8, R8, UR9 ;  /* 0x0000000908087c20 */ /* 0x000fe20008400000 */
[----:B------:R-:W-:-:S02]  /*9440*/  ULDC UR8, c[0x0][0x608] ;  /* 0x0001820000087ab9 */ /* 0x000fc40000000800 */
[--C-:B------:R-:W-:Y:S01]  /*9450*/  SHF.R.U64 R20, R18, UR8, R7.reuse ;  /* 0x0000000812147c19 */ /* 0x100fe20008001207 */
[----:B------:R0:W1:Y:S01]  /*9460*/  F2I.U32.TRUNC.NTZ R22, R8 ;  /* 0x0000000800167305 */ /* 0x000062000020f000 */
[----:B------:R-:W-:Y:S01]  /*9470*/  SHF.R.U32.HI R7, RZ, UR8, R7 ;  /* 0x00000008ff077c19 */ /* 0x000fe20008011607 */
[----:B------:R-:W-:-:S03]  /*9480*/  ULDC UR8, c[0x0][0x658] ;  /* 0x0001960000087ab9 */ /* 0x000fc60000000800 */
[--C-:B------:R-:W-:Y:S02]  /*9490*/  SHF.R.U64 R19, R20, UR8, R7.reuse ;  /* 0x0000000814137c19 */ /* 0x100fe40008001207 */
[----:B------:R-:W-:-:S03]  /*94a0*/  SHF.R.U32.HI R23, RZ, UR8, R7 ;  /* 0x00000008ff177c19 */ /* 0x000fc60008011607 */
[----:B------:R-:W-:Y:S02]  /*94b0*/  IMAD.MOV.U32 R6, RZ, RZ, R19 ;  /* 0x000000ffff067224 */ /* 0x000fe400078e0013 */
[----:B------:R-:W-:Y:S01]  /*94c0*/  IMAD.MOV.U32 R7, RZ, RZ, R23 ;  /* 0x000000ffff077224 */ /* 0x000fe200078e0017 */
[----:B0-----:R-:W-:Y:S06]  /*94d0*/  @!P0 BRA `(.L_x_185) ;  /* 0x0000000000288947 */ /* 0x001fec0003800000 */
        /* <DEDUP_REMOVED lines=10> */
.L_x_185:
[----:B------:R-:W-:Y:S01]  /*9580*/  ULDC UR8, c[0x0][0x648] ;  /* 0x0001920000087ab9 */ /* 0x000fe20000000800 */
[----:B-1----:R-:W-:Y:S01]  /*9590*/  IMAD.MOV R22, RZ, RZ, -R22 ;  /* 0x000000ffff167224 */ /* 0x002fe200078e0a16 */
[----:B------:R-:W-:Y:S01]  /*95a0*/  SHF.R.U64 R7, R6, UR8, R7 ;  /* 0x0000000806077c19 */ /* 0x000fe20008001207 */
[----:B------:R-:W-:Y:S01]  /*95b0*/  ULDC UR8, c[0x0][0x638] ;  /* 0x00018e0000087ab9 */ /* 0x000fe20000000800 */
[----:B------:R-:W-:Y:S01]  /*95c0*/  LOP3.LUT R6, R20, UR13, RZ, 0xc0, !PT ;  /* 0x0000000d14067c12 */ /* 0x000fe2000f8ec0ff */
[----:B--2---:R-:W-:Y:S01]  /*95d0*/  @P3 IMAD R17, R21, R22, R12 ;  /* 0x0000001615113224 */ /* 0x004fe200078e020c */
[----:B------:R-:W-:Y:S01]  /*95e0*/  LOP3.LUT R18, R18, UR4, RZ, 0xc0, !PT ;  /* 0x0000000412127c12 */ /* 0x000fe2000f8ec0ff */
[----:B------:R-:W-:Y:S01]  /*95f0*/  IMAD.MOV R8, RZ, RZ, -R7 ;  /* 0x000000ffff087224 */ /* 0x000fe200078e0a07 */
[----:B------:R-:W-:Y:S01]  /*9600*/  ULDC UR9, c[0x0][0x610] ;  /* 0x0001840000097ab9 */ /* 0x000fe20000000800 */
[----:B------:R-:W-:Y:S02]  /*9610*/  IMAD R6, R7, UR5, R6 ;  /* 0x0000000507067c24 */ /* 0x000fe4000f8e0206 */
[----:B------:R-:W-:Y:S01]  /*9620*/  IMAD R19, R8, UR8, R19 ;  /* 0x0000000808137c24 */ /* 0x000fe2000f8e0213 */
[----:B------:R-:W-:Y:S01]  /*9630*/  ULDC UR8, c[0x0][0x600] ;  /* 0x0001800000087ab9 */ /* 0x000fe20000000800 */
[----:B------:R-:W-:-:S02]  /*9640*/  IMAD R6, R6, UR9, R17 ;  /* 0x0000000906067c24 */ /* 0x000fc4000f8e0211 */
[----:B------:R-:W-:Y:S02]  /*9650*/  IMAD R19, R19, UR8, R18 ;  /* 0x0000000813137c24 */ /* 0x000fe4000f8e0212 */
[----:B------:R-:W-:-:S03]  /*9660*/  IMAD.MOV.U32 R7, RZ, RZ, 0x1 ;  /* 0x00000001ff077424 */ /* 0x000fc600078e00ff */
[----:B------:R-:W-:Y:S02]  /*9670*/  SEL R17, R19, R6, !P3 ;  /* 0x0000000613117207 */ /* 0x000fe40005800000 */
[----:B------:R-:W-:-:S07]  /*9680*/  SEL R6, R6, R19, !P3 ;  /* 0x0000001306067207 */ /* 0x000fce0005800000 */
.L_x_183:
[----:B------:R-:W-:Y:S05]  /*9690*/  BSYNC B1 ;  /* 0x0000000000017941 */ /* 0x000fea0003800000 */
.L_x_182:
[----:B------:R-:W-:-:S13]  /*96a0*/  LOP3.LUT P0, RZ, R7, 0xff, RZ, 0xc0, !PT ;  /* 0x000000ff07ff7812 */ /* 0x000fda000780c0ff */
[----:B------:R-:W-:Y:S05]  /*96b0*/  @P0 BRA `(.L_x_186) ;  /* 0xfffffff400400947 */ /* 0x000fea000383ffff */
[----:B------:R-:W-:Y:S05]  /*96c0*/  BSYNC B0 ;  /* 0x0000000000007941 */ /* 0x000fea0003800000 */
.L_x_175:
[----:B------:R-:W-:-:S03]  /*96d0*/  UMOV UR8, 0xffffffff ;  /* 0xffffffff00087882 */ /* 0x000fc60000000000 */
[----:B------:R-:W-:Y:S05]  /*96e0*/  BRA.DIV UR8, `(.L_x_187) ;  /* 0x0000000608407947 */ /* 0x000fea000b800000 */
[----:B------:R-:W-:-:S13]  /*96f0*/  ELECT P0, URZ, PT ;  /* 0x00000000003f782f */ /* 0x000fda0003800000 */
.L_x_202:
[----:B------:R-:W-:Y:S04]  /*9700*/  BSSY B0, `(.L_x_188) ;  /* 0x0000034000007945 */ /* 0x000fe80003800000 */
[----:B------:R-:W-:Y:S05]  /*9710*/  @!P0 BRA `(.L_x_189) ;  /* 0x0000000000c88947 */ /* 0x000fea0003800000 */
[----:B------:R-:W-:-:S04]  /*9720*/  LOP3.LUT R4, R4, 0x2, RZ, 0xfc, !PT ;  /* 0x0000000204047812 */ /* 0x000fc800078efcff */
[----:B------:R-:W-:-:S13]  /*9730*/  ISETP.NE.AND P0, PT, R4, 0x3, PT ;  /* 0x000000030400780c */ /* 0x000fda0003f05270 */
[----:B------:R-:W-:Y:S05]  /*9740*/  @!P0 BRA `(.L_x_190) ;  /* 0x0000000000048947 */ /* 0x000fea0003800000 */
[----:B------:R-:W-:Y:S01]  /*9750*/  BPT.TRAP 0x1 ;  /* 0x000000040000795c */ /* 0x000fe20000300000 */
.L_x_190:
[----:B------:R-:W0:Y:S01]  /*9760*/  S2R R3, SR_CgaCtaId ;  /* 0x0000000000037919 */ /* 0x000e220000008800 */
[----:B------:R-:W-:-:S04]  /*9770*/  MOV R0, 0x400 ;  /* 0x0000040000007802 */ /* 0x000fc80000000f00 */
[----:B0-----:R-:W-:Y:S02]  /*9780*/  LEA R0, R3, R0, 0x18 ;  /* 0x0000000003007211 */ /* 0x001fe400078ec0ff */
[----:B------:R-:W-:-:S03]  /*9790*/  SHF.L.U32 R3, R11, 0x1f, RZ ;  /* 0x0000001f0b037819 */ /* 0x000fc600000006ff */
[----:B------:R-:W-:-:S04]  /*97a0*/  VIADD R0, R0, 0x28 ;  /* 0x0000002800007836 */ /* 0x000fc80000000000 */
[C---:B------:R-:W-:Y:S02]  /*97b0*/  IMAD R6, R15.reuse, 0x8, R0 ;  /* 0x000000080f067824 */ /* 0x040fe400078e0200 */
[----:B------:R-:W-:Y:S02]  /*97c0*/  VIADD R15, R15, 0x1 ;  /* 0x000000010f0f7836 */ /* 0x000fe40000000000 */
[----:B------:R-:W0:Y:S03]  /*97d0*/  SYNCS.PHASECHK.TRANS64.TRYWAIT P0, [R6+URZ], R3 ;  /* 0x00000003060075a7 */ /* 0x000e26000800017f */
[----:B------:R-:W-:-:S04]  /*97e0*/  ISETP.NE.AND P1, PT, R15, 0x5, PT ;  /* 0x000000050f00780c */ /* 0x000fc80003f25270 */
[----:B------:R-:W-:Y:S02]  /*97f0*/  SEL R2, RZ, 0x1, P1 ;  /* 0x00000001ff027807 */ /* 0x000fe40000800000 */
[----:B------:R-:W-:Y:S02]  /*9800*/  SEL R15, R15, RZ, P1 ;  /* 0x000000ff0f0f7207 */ /* 0x000fe40000800000 */
[----:B------:R-:W-:-:S03]  /*9810*/  LOP3.LUT R8, R11, R2, RZ, 0x3c, !PT ;  /* 0x000000020b087212 */ /* 0x000fc600078e3cff */
[----:B------:R-:W-:Y:S01]  /*9820*/  IMAD R7, R15, 0x8, R0 ;  /* 0x000000080f077824 */ /* 0x000fe200078e0200 */
[----:B------:R-:W-:Y:S01]  /*9830*/  SHF.L.U32 R4, R8, 0x1f, RZ ;  /* 0x0000001f08047819 */ /* 0x000fe200000006ff */
[----:B0-----:R-:W-:Y:S06]  /*9840*/  @!P0 BRA `(.L_x_191) ;  /* 0x0000000400088947 */ /* 0x001fec0003800000 */
.L_x_203:
[----:B------:R-:W1:Y:S01]  /*9850*/  SYNCS.PHASECHK.TRANS64.TRYWAIT P0, [R7+URZ], R4 ;  /* 0x00000004070075a7 */ /* 0x000e62000800017f */
[----:B------:R-:W-:-:S05]  /*9860*/  VIADD R2, R15, 0x1 ;  /* 0x000000010f027836 */ /* 0x000fca0000000000 */
[----:B------:R-:W-:-:S04]  /*9870*/  ISETP.NE.AND P1, PT, R2, 0x5, PT ;  /* 0x000000050200780c */ /* 0x000fc80003f25270 */
[----:B0-----:R-:W-:Y:S02]  /*9880*/  SEL R3, RZ, 0x1, P1 ;  /* 0x00000001ff037807 */ /* 0x001fe40000800000 */
[----:B------:R-:W-:Y:S02]  /*9890*/  SEL R9, R2, RZ, P1 ;  /* 0x000000ff02097207 */ /* 0x000fe40000800000 */
[----:B------:R-:W-:-:S03]  /*98a0*/  LOP3.LUT R8, R8, R3, RZ, 0x3c, !PT ;  /* 0x0000000308087212 */ /* 0x000fc600078e3cff */
[----:B------:R-:W-:Y:S01]  /*98b0*/  IMAD R10, R9, 0x8, R0 ;  /* 0x00000008090a7824 */ /* 0x000fe200078e0200 */
[----:B------:R-:W-:Y:S01]  /*98c0*/  SHF.L.U32 R5, R8, 0x1f, RZ ;  /* 0x0000001f08057819 */ /* 0x000fe200000006ff */
[----:B-1----:R-:W-:Y:S06]  /*98d0*/  @!P0 BRA `(.L_x_192) ;  /* 0x0000000000f88947 */ /* 0x002fec0003800000 */
.L_x_204:
[----:B------:R-:W1:Y:S01]  /*98e0*/  SYNCS.PHASECHK.TRANS64.TRYWAIT P0, [R10+URZ], R5 ;  /* 0x000000050a0075a7 */ /* 0x000e62000800017f */
[----:B------:R-:W-:-:S05]  /*98f0*/  VIADD R2, R9, 0x1 ;  /* 0x0000000109027836 */ /* 0x000fca0000000000 */
[----:B------:R-:W-:-:S04]  /*9900*/  ISETP.NE.AND P1, PT, R2, 0x5, PT ;  /* 0x000000050200780c */ /* 0x000fc80003f25270 */
[----:B------:R-:W-:Y:S02]  /*9910*/  SEL R3, RZ, 0x1, P1 ;  /* 0x00000001ff037807 */ /* 0x000fe40000800000 */
[----:B0-----:R-:W-:Y:S02]  /*9920*/  SEL R7, R2, RZ, P1 ;  /* 0x000000ff02077207 */ /* 0x001fe40000800000 */
[----:B------:R-:W-:-:S03]  /*9930*/  LOP3.LUT R9, R8, R3, RZ, 0x3c, !PT ;  /* 0x0000000308097212 */ /* 0x000fc600078e3cff */
[----:B------:R-:W-:Y:S01]  /*9940*/  IMAD R11, R7, 0x8, R0 ;  /* 0x00000008070b7824 */ /* 0x000fe200078e0200 */
[----:B------:R-:W-:Y:S01]  /*9950*/  SHF.L.U32 R6, R9, 0x1f, RZ ;  /* 0x0000001f09067819 */ /* 0x000fe200000006ff */
[----:B-1----:R-:W-:Y:S06]  /*9960*/  @!P0 BRA `(.L_x_193) ;  /* 0x0000000000e88947 */ /* 0x002fec0003800000 */
.L_x_205:
[----:B------:R-:W1:Y:S01]  /*9970*/  SYNCS.PHASECHK.TRANS64.TRYWAIT P0, [R11+URZ], R6 ;  /* 0x000000060b0075a7 */ /* 0x000e62000800017f */
[----:B------:R-:W-:-:S05]  /*9980*/  VIADD R2, R7, 0x1 ;  /* 0x0000000107027836 */ /* 0x000fca0000000000 */
[----:B------:R-:W-:-:S04]  /*9990*/  ISETP.NE.AND P1, PT, R2, 0x5, PT ;  /* 0x000000050200780c */ /* 0x000fc80003f25270 */
[----:B------:R-:W-:Y:S02]  /*99a0*/  SEL R4, RZ, 0x1, P1 ;  /* 0x00000001ff047807 */ /* 0x000fe40000800000 */
[----:B------:R-:W-:Y:S02]  /*99b0*/  SEL R3, R2, RZ, P1 ;  /* 0x000000ff02037207 */ /* 0x000fe40000800000 */
[----:B------:R-:W-:Y:S01]  /*99c0*/  LOP3.LUT R4, R9, R4, RZ, 0x3c, !PT ;  /* 0x0000000409047212 */ /* 0x000fe200078e3cff */
[----:B-1----:R-:W-:Y:S06]  /*99d0*/  @!P0 BRA `(.L_x_194) ;  /* 0x0000000000e08947 */ /* 0x002fec0003800000 */
.L_x_206:
[----:B------:R-:W-:Y:S01]  /*99e0*/  IMAD R3, R3, 0x8, R0 ;  /* 0x0000000803037824 */ /* 0x000fe200078e0200 */
[----:B------:R-:W-:-:S07]  /*99f0*/  SHF.L.U32 R0, R4, 0x1f, RZ ;  /* 0x0000001f04007819 */ /* 0x000fce00000006ff */
.L_x_195:
[----:B--2---:R2:W3:Y:S02]  /*9a00*/  SYNCS.PHASECHK.TRANS64.TRYWAIT P0, [R3+URZ], R0 ;  /* 0x00000000030075a7 */ /* 0x0044e4000800017f */
[----:B---3--:R-:W-:Y:S05]  /*9a10*/  @!P0 NANOSLEEP.SYNCS 0x989680 ;  /* 0x009896800000895d */ /* 0x008fea0003900000 */
[----:B------:R-:W3:Y:S02]  /*9a20*/  @!P0 SYNCS.PHASECHK.TRANS64 P0, [R3+URZ], R0 ;  /* 0x00000000030085a7 */ /* 0x000ee4000800007f */
[----:B---3--:R-:W-:Y:S05]  /*9a30*/  @!P0 BRA `(.L_x_195) ;  /* 0xfffffffc00f08947 */ /* 0x008fea000383ffff */
.L_x_189:
[----:B------:R-:W-:Y:S05]  /*9a40*/  BSYNC B0 ;  /* 0x0000000000007941 */ /* 0x000fea0003800000 */
.L_x_188:
[----:B------:R-:W-:Y:S05]  /*9a50*/  EXIT ;  /* 0x000000000000794d */ /* 0x000fea0003800000 */
.L_x_21:
[----:B-1----:R-:W-:-:S04]  /*9a60*/  IMAD.U32 R13, RZ, RZ, UR6 ;  /* 0x00000006ff0d7e24 */ /* 0x002fc8000f8e00ff */
[----:B------:R1:W4:Y:S03]  /*9a70*/  SYNCS.PHASECHK.TRANS64.TRYWAIT P0, [R13+URZ], R12 ;  /* 0x0000000c0d0075a7 */ /* 0x000326000800017f */
[----:B----4-:R-:W-:Y:S05]  /*9a80*/  @!P0 NANOSLEEP.SYNCS 0x989680 ;  /* 0x009896800000895d */ /* 0x010fea0003900000 */
[----:B------:R-:W4:Y:S02]  /*9a90*/  @!P0 SYNCS.PHASECHK.TRANS64 P0, [R13+URZ], R12 ;  /* 0x0000000c0d0085a7 */ /* 0x000f24000800007f */
[----:B----4-:R-:W-:Y:S05]  /*9aa0*/  @!P0 BRA `(.L_x_21) ;  /* 0xfffffffc00ec8947 */ /* 0x010fea000383ffff */
[----:B------:R-:W-:Y:S05]  /*9ab0*/  BRA `(.L_x_20) ;  /* 0xffffff7c00587947 */ /* 0x000fea000383ffff */
.L_x_27:
[----:B-1----:R-:W-:-:S04]  /*9ac0*/  IMAD.U32 R15, RZ, RZ, UR13 ;  /* 0x0000000dff0f7e24 */ /* 0x002fc8000f8e00ff */
[----:B------:R1:W4:Y:S03]  /*9ad0*/  SYNCS.PHASECHK.TRANS64.TRYWAIT P0, [R15+URZ], R14 ;  /* 0x0000000e0f0075a7 */ /* 0x000326000800017f */
[----:B----4-:R-:W-:Y:S05]  /*9ae0*/  @!P0 NANOSLEEP.SYNCS 0x989680 ;  /* 0x009896800000895d */ /* 0x010fea0003900000 */
[----:B------:R-:W4:Y:S02]  /*9af0*/  @!P0 SYNCS.PHASECHK.TRANS64 P0, [R15+URZ], R14 ;  /* 0x0000000e0f0085a7 */ /* 0x000f24000800007f */
[----:B----4-:R-:W-:Y:S05]  /*9b00*/  @!P0 BRA `(.L_x_27) ;  /* 0xfffffffc00ec8947 */ /* 0x010fea000383ffff */
[----:B------:R-:W-:Y:S05]  /*9b10*/  BRA `(.L_x_26) ;  /* 0xffffff88000c7947 */ /* 0x000fea000383ffff */
.L_x_176:
[----:B------:R-:W-:Y:S01]  /*9b20*/  BSSY B1, `(.L_x_196) ;  /* 0x0000006000017945 */ /* 0x000fe20003800000 */
[----:B------:R-:W-:-:S07]  /*9b30*/  IMAD.MOV.U32 R7, RZ, RZ, -0x1 ;  /* 0xffffffffff077424 */ /* 0x000fce00078e00ff */
[----:B------:R-:W-:Y:S05]  /*9b40*/  WARPSYNC.COLLECTIVE R7, `(.L_x_197) ;  /* 0x00000000070c7348 */ /* 0x000fea0003c00000 */
[----:B------:R-:W-:Y:S02]  /*9b50*/  ELECT P0, UR62, PT ;  /* 0x00000000003e782f */ /* 0x000fe40003800000 */
[----:B------:R-:W-:Y:S01]  /*9b60*/  MOV R7, UR62 ;  /* 0x0000003e00077c02 */ /* 0x000fe20008000f00 */
[----:B------:R-:W-:Y:S10]  /*9b70*/  ENDCOLLECTIVE ;  /* 0x000000000000791b */ /* 0x000ff40003800000 */
.L_x_197:
[----:B------:R-:W-:Y:S05]  /*9b80*/  BSYNC B1 ;  /* 0x0000000000017941 */ /* 0x000fea0003800000 */
.L_x_196:
[----:B------:R-:W-:Y:S05]  /*9b90*/  BRA `(.L_x_198) ;  /* 0xfffffff000147947 */ /* 0x000fea000383ffff */
.L_x_179:
[----:B-1----:R1:W2:Y:S02]  /*9ba0*/  SYNCS.PHASECHK.TRANS64.TRYWAIT P0, [R20+URZ+0x28], R9 ;  /* 0x00002809140075a7 */ /* 0x0022a4000800017f */
[----:B--2---:R-:W-:Y:S05]  /*9bb0*/  @!P0 NANOSLEEP.SYNCS 0x989680 ;  /* 0x009896800000895d */ /* 0x004fea0003900000 */
[----:B------:R-:W2:Y:S02]  /*9bc0*/  @!P0 SYNCS.PHASECHK.TRANS64 P0, [R20+URZ+0x28], R9 ;  /* 0x00002809140085a7 */ /* 0x000ea4000800007f */
[----:B--2---:R-:W-:Y:S05]  /*9bd0*/  @!P0 BRA `(.L_x_179) ;  /* 0xfffffffc00f08947 */ /* 0x004fea000383ffff */
[----:B------:R-:W-:Y:S05]  /*9be0*/  BRA `(.L_x_199) ;  /* 0xfffffff000507947 */ /* 0x000fea000383ffff */
.L_x_187:
[----:B------:R-:W-:Y:S01]  /*9bf0*/  BSSY B0, `(.L_x_200) ;  /* 0x0000006000007945 */ /* 0x000fe20003800000 */
[----:B------:R-:W-:-:S07]  /*9c00*/  IMAD.MOV.U32 R7, RZ, RZ, -0x1 ;  /* 0xffffffffff077424 */ /* 0x000fce00078e00ff */
[----:B------:R-:W-:Y:S05]  /*9c10*/  WARPSYNC.COLLECTIVE R7, `(.L_x_201) ;  /* 0x00000000070c7348 */ /* 0x000fea0003c00000 */
[----:B------:R-:W-:Y:S02]  /*9c20*/  ELECT P0, UR62, PT ;  /* 0x00000000003e782f */ /* 0x000fe40003800000 */
[----:B------:R-:W-:Y:S01]  /*9c30*/  MOV R7, UR62 ;  /* 0x0000003e00077c02 */ /* 0x000fe20008000f00 */
[----:B------:R-:W-:Y:S10]  /*9c40*/  ENDCOLLECTIVE ;  /* 0x000000000000791b */ /* 0x000ff40003800000 */
.L_x_201:
[----:B------:R-:W-:Y:S05]  /*9c50*/  BSYNC B0 ;  /* 0x0000000000007941 */ /* 0x000fea0003800000 */
.L_x_200:
[----:B------:R-:W-:Y:S05]  /*9c60*/  BRA `(.L_x_202) ;  /* 0xfffffff800a47947 */ /* 0x000fea000383ffff */
.L_x_191:
[----:B0-----:R0:W1:Y:S02]  /*9c70*/  SYNCS.PHASECHK.TRANS64.TRYWAIT P0, [R6+URZ], R3 ;  /* 0x00000003060075a7 */ /* 0x001064000800017f */
[----:B-1----:R-:W-:Y:S05]  /*9c80*/  @!P0 NANOSLEEP.SYNCS 0x989680 ;  /* 0x009896800000895d */ /* 0x002fea0003900000 */
[----:B------:R-:W1:Y:S02]  /*9c90*/  @!P0 SYNCS.PHASECHK.TRANS64 P0, [R6+URZ], R3 ;  /* 0x00000003060085a7 */ /* 0x000e64000800007f */
[----:B-1----:R-:W-:Y:S05]  /*9ca0*/  @!P0 BRA `(.L_x_191) ;  /* 0xfffffffc00f08947 */ /* 0x002fea000383ffff */
[----:B------:R-:W-:Y:S05]  /*9cb0*/  BRA `(.L_x_203) ;  /* 0xfffffff800e47947 */ /* 0x000fea000383ffff */
.L_x_192:
[----:B0-----:R0:W1:Y:S02]  /*9cc0*/  SYNCS.PHASECHK.TRANS64.TRYWAIT P0, [R7+URZ], R4 ;  /* 0x00000004070075a7 */ /* 0x001064000800017f */
[----:B-1----:R-:W-:Y:S05]  /*9cd0*/  @!P0 NANOSLEEP.SYNCS 0x989680 ;  /* 0x009896800000895d */ /* 0x002fea0003900000 */
[----:B------:R-:W1:Y:S02]  /*9ce0*/  @!P0 SYNCS.PHASECHK.TRANS64 P0, [R7+URZ], R4 ;  /* 0x00000004070085a7 */ /* 0x000e64000800007f */
[----:B-1----:R-:W-:Y:S05]  /*9cf0*/  @!P0 BRA `(.L_x_192) ;  /* 0xfffffffc00f08947 */ /* 0x002fea000383ffff */
[----:B------:R-:W-:Y:S05]  /*9d00*/  BRA `(.L_x_204) ;  /* 0xfffffff800f47947 */ /* 0x000fea000383ffff */
.L_x_193:
[----:B0-----:R0:W1:Y:S02]  /*9d10*/  SYNCS.PHASECHK.TRANS64.TRYWAIT P0, [R10+URZ], R5 ;  /* 0x000000050a0075a7 */ /* 0x001064000800017f */
[----:B-1----:R-:W-:Y:S05]  /*9d20*/  @!P0 NANOSLEEP.SYNCS 0x989680 ;  /* 0x009896800000895d */ /* 0x002fea0003900000 */
[----:B------:R-:W1:Y:S02]  /*9d30*/  @!P0 SYNCS.PHASECHK.TRANS64 P0, [R10+URZ], R5 ;  /* 0x000000050a0085a7 */ /* 0x000e64000800007f */
[----:B-1----:R-:W-:Y:S05]  /*9d40*/  @!P0 BRA `(.L_x_193) ;  /* 0xfffffffc00f08947 */ /* 0x002fea000383ffff */
[----:B------:R-:W-:Y:S05]  /*9d50*/  BRA `(.L_x_205) ;  /* 0xfffffffc00047947 */ /* 0x000fea000383ffff */
.L_x_194:
[----:B-1----:R1:W2:Y:S02]  /*9d60*/  SYNCS.PHASECHK.TRANS64.TRYWAIT P0, [R11+URZ], R6 ;  /* 0x000000060b0075a7 */ /* 0x0022a4000800017f */
[----:B--2---:R-:W-:Y:S05]  /*9d70*/  @!P0 NANOSLEEP.SYNCS 0x989680 ;  /* 0x009896800000895d */ /* 0x004fea0003900000 */
[----:B------:R-:W2:Y:S02]  /*9d80*/  @!P0 SYNCS.PHASECHK.TRANS64 P0, [R11+URZ], R6 ;  /* 0x000000060b0085a7 */ /* 0x000ea4000800007f */
[----:B--2---:R-:W-:Y:S05]  /*9d90*/  @!P0 BRA `(.L_x_194) ;  /* 0xfffffffc00f08947 */ /* 0x004fea000383ffff */
[----:B------:R-:W-:Y:S05]  /*9da0*/  BRA `(.L_x_206) ;  /* 0xfffffffc000c7947 */ /* 0x000fea000383ffff */
.L_x_207:
[----:B------:R-:W-:-:S00]  /*9db0*/  BRA `(.L_x_207) ;  /* 0xfffffffc00fc7947 */ /* 0x000fc0000383ffff */
[----:B------:R-:W-:-:S00]  /*9dc0*/  NOP ;  /* 0x0000000000007918 */ /* 0x000fc00000000000 */
        /* <DEDUP_REMOVED lines=11> */
.L_x_208:


//--------------------- .nv.shared._ZN7cutlass13device_kernelINS_4gemm6kernel13GemmUniversalIN4cute5tupleIJiiiiEEENS1_10collective13CollectiveMmaINS1_37MainloopSm90TmaGmmaWarpSpecializedFP8ILi5ENS5_IJNS4_1CILi2EEENSA_ILi4EEENSA_ILi1EEEEEENS1_35KernelTmaWarpSpecializedCooperativeEEENS5_IJNSA_ILi256EEENSA_ILi64EEENSA_ILi128EEEEEENS_12float_e4m3_tENS5_IJlSD_lEEESL_SM_NS4_8TiledMMAINS4_8MMA_AtomIJNS4_4SM904GMMA30MMA_64x64x32_F32E4M3E4M3_SS_TNILNSQ_7ScaleInE1ELSS_1EEEEEENS4_6LayoutINS5_IJSB_SD_SD_EEENS5_IJSD_NSA_ILi0EEESX_EEEEENS5_IJNS4_10UnderscoreES10_S10_EEEEENS4_23SM90_TMA_LOAD_MULTICASTENS4_14ComposedLayoutINS4_7SwizzleILi3ELi4ELi3EEENS4_18smem_ptr_flag_bitsILi8EEENSV_INS5_IJNSA_ILi8EEESJ_EEENS5_IJSJ_SD_EEEEEEEvNS4_8identityES13_S1D_vS1E_EENS_8epilogue10collective6detail29Sm90TmaWarpSpecializedAdapterINS1H_15DefaultEpilogueISL_SM_SM_NS1G_6thread17LinearCombinationISL_Li1EffLNS1L_9ScaleType4KindE0ELNS_15FloatRoundStyleE2ESL_EENS1_15EpilogueDefaultEEEEEvvEEEEvNT_6ParamsE --------------------------
	.section	.nv.shared._ZN7cutlass13device_kernelINS_4gemm6kernel13GemmUniversalIN4cute5tupleIJiiiiEEENS1_10collective13CollectiveMmaINS1_37MainloopSm90TmaGmmaWarpSpecializedFP8ILi5ENS5_IJNS4_1CILi2EEENSA_ILi4EEENSA_ILi1EEEEEENS1_35KernelTmaWarpSpecializedCooperativeEEENS5_IJNSA_ILi256EEENSA_ILi64EEENSA_ILi128EEEEEENS_12float_e4m3_tENS5_IJlSD_lEEESL_SM_NS4_8TiledMMAINS4_8MMA_AtomIJNS4_4SM904GMMA30MMA_64x64x32_F32E4M3E4M3_SS_TNILNSQ_7ScaleInE1ELSS_1EEEEEENS4_6LayoutINS5_IJSB_SD_SD_EEENS5_IJSD_NSA_ILi0EEESX_EEEEENS5_IJNS4_10UnderscoreES10_S10_EEEEENS4_23SM90_TMA_LOAD_MULTICASTENS4_14ComposedLayoutINS4_7SwizzleILi3ELi4ELi3EEENS4_18smem_ptr_flag_bitsILi8EEENSV_INS5_IJNSA_ILi8EEESJ_EEENS5_IJSJ_SD_EEEEEEEvNS4_8identityES13_S1D_vS1E_EENS_8epilogue10collective6detail29Sm90TmaWarpSpecializedAdapterINS1H_15DefaultEpilogueISL_SM_SM_NS1G_6thread17LinearCombinationISL_Li1EffLNS1L_9ScaleType4KindE0ELNS_15FloatRoundStyleE2ESL_EENS1_15EpilogueDefaultEEEEEvvEEEEvNT_6ParamsE,"aw",@nobits
	.sectionflags	@""
	.align	16
	.zero		1024


//--------------------- .nv.shared.reserved.0     --------------------------
	.section	.nv.shared.reserved.0,"aw",@nobits
	.weak		__nv_reservedSMEM_offset_0_alias
	.size		__nv_reservedSMEM_offset_0_alias, 0, 0
	.other		__nv_reservedSMEM_offset_0_alias,@"STO_CUDA_RESERVED_SHARED STV_DEFAULT"
__nv_reservedSMEM_offset_0_alias:
	.zero		0


//--------------------- .nv.global                --------------------------
	.section	.nv.global,"aw",@nobits
.nv.global:
	.type		_ZN40_INTERNAL_cfa97531_4_k_cu_813dc0a1_273974cute1_E,@object
	.size		_ZN40_INTERNAL_cfa97531_4_k_cu_813dc0a1_273974cute1_E,(_ZN40_INTERNAL_cfa97531_4_k_cu_813dc0a1_273974cuda3std3__45__cpo6cbeginE - _ZN40_INTERNAL_cfa97531_4_k_cu_813dc0a1_273974cute1_E)
_ZN40_INTERNAL_cfa97531_4_k_cu_813dc0a1_273974cute1_E:
	.zero		1
	.type		_ZN40_INTERNAL_cfa97531_4_k_cu_813dc0a1_273974cuda3std3__45__cpo6cbeginE,@object
	.size		_ZN40_INTERNAL_cfa97531_4_k_cu_813dc0a1_273974cuda3std3__45__cpo6cbeginE,(_ZN40_INTERNAL_cfa97531_4_k_cu_813dc0a1_273974cuda3std3__48in_placeE - _ZN40_INTERNAL_cfa97531_4_k_cu_813dc0a1_273974cuda3std3__45__cpo6cbeginE)
_ZN40_INTERNAL_cfa97531_4_k_cu_813dc0a1_273974cuda3std3__45__cpo6cbeginE:
	.zero		1
	.type		_ZN40_INTERNAL_cfa97531_4_k_cu_813dc0a1_273974cuda3std3__48in_placeE,@object
	.size		_ZN40_INTERNAL_cfa97531_4_k_cu_813dc0a1_273974cuda3std3__48in_placeE,(_ZN40_INTERNAL_cfa97531_4_k_cu_813dc0a1_273974cuda3std6ranges3__45__cpo9iter_moveE - _ZN40_INTERNAL_cfa97531_4_k_cu_813dc0a1_273974cuda3std3__48in_placeE)
_ZN40_INTERNAL_cfa97531_4_k_cu_813dc0a1_273974cuda3std3__48in_placeE:
	.zero		1
	.type		_ZN40_INTERNAL_cfa97531_4_k_cu_813dc0a1_273974cuda3std6ranges3__45__cpo9iter_moveE,@object
	.size		_ZN40_INTERNAL_cfa97531_4_k_cu_813dc0a1_273974cuda3std6ranges3__45__cpo9iter_moveE,(_ZN40_INTERNAL_cfa97531_4_k_cu_813dc0a1_273974cuda3std3__45__cpo5beginE - _ZN40_INTERNAL_cfa97531_4_k_cu_813dc0a1_273974cuda3std6ranges3__45__cpo9iter_moveE)
_ZN40_INTERNAL_cfa97531_4_k_cu_813dc0a1_273974cuda3std6ranges3__45__cpo9iter_moveE:
	.zero		1
	.type		_ZN40_INTERNAL_cfa97531_4_k_cu_813dc0a1_273974cuda3std3__45__cpo5beginE,@object
	.size		_ZN40_INTERNAL_cfa97531_4_k_cu_813dc0a1_273974cuda3std3__45__cpo5beginE,(_ZN40_INTERNAL_cfa97531_4_k_cu_813dc0a1_273974cuda3std3__442_GLOBAL__N__cfa97531_4_k_cu_813dc0a1_273976ignoreE - _ZN40_INTERNAL_cfa97531_4_k_cu_813dc0a1_273974cuda3std3__45__cpo5beginE)
_ZN40_INTERNAL_cfa97531_4_k_cu_813dc0a1_273974cuda3std3__45__cpo5beginE:
	.zero		1
	.type		_ZN40_INTERNAL_cfa97531_4_k_cu_813dc0a1_273974cuda3std3__442_GLOBAL__N__cfa97531_4_k_cu_813dc0a1_273976ignoreE,@object
	.size		_ZN40_INTERNAL_cfa97531_4_k_cu_813dc0a1_273974cuda3std3__442_GLOBAL__N__cfa97531_4_k_cu_813dc0a1_273976ignoreE,(_ZN40_INTERNAL_cfa97531_4_k_cu_813dc0a1_273974cute7productE - _ZN40_INTERNAL_cfa97531_4_k_cu_813dc0a1_273974cuda3std3__442_GLOBAL__N__cfa97531_4_k_cu_813dc0a1_273976ignoreE)
_ZN40_INTERNAL_cfa97531_4_k_cu_813dc0a1_273974cuda3std3__442_GLOBAL__N__cfa97531_4_k_cu_813dc0a1_273976ignoreE:
	.zero		1
	.type		_ZN40_INTERNAL_cfa97531_4_k_cu_813dc0a1_273974cute7productE,@object
	.size		_ZN40_INTERNAL_cfa97531_4_k_cu_813dc0a1_273974cute7productE,(_ZN40_INTERNAL_cfa97531_4_k_cu_813dc0a1_273974cuda3std3__45__cpo3endE - _ZN40_INTERNAL_cfa97531_4_k_cu_813dc0a1_273974cute7productE)
_ZN40_INTERNAL_cfa97531_4_k_cu_813dc0a1_273974cute7productE:
	.zero		1
	.type		_ZN40_INTERNAL_cfa97531_4_k_cu_813dc0a1_273974cuda3std3__45__cpo3endE,@object
	.size		_ZN40_INTERNAL_cfa97531_4_k_cu_813dc0a1_273974cuda3std3__45__cpo3endE,(_ZN40_INTERNAL_cfa97531_4_k_cu_813dc0a1_273974cuda3std3__419piecewise_constructE - _ZN40_INTERNAL_cfa97531_4_k_cu_813dc0a1_273974cuda3std3__45__cpo3endE)
_ZN40_INTERNAL_cfa97531_4_k_cu_813dc0a1_273974cuda3std3__45__cpo3endE:
	.zero		1
	.type		_ZN40_INTERNAL_cfa97531_4_k_cu_813dc0a1_273974cuda3std3__419piecewise_constructE,@object
	.size		_ZN40_INTERNAL_cfa97531_4_k_cu_813dc0a1_273974cuda3std3__419piecewise_constructE,(_ZN40_INTERNAL_cfa97531_4_k_cu_813dc0a1_273974cuda3std3__45__cpo4cendE - _ZN40_INTERNAL_cfa97531_4_k_cu_813dc0a1_273974cuda3std3__419piecewise_constructE)
_ZN40_INTERNAL_cfa97531_4_k_cu_813dc0a1_273974cuda3std3__419piecewise_constructE:
	.zero		1
	.type		_ZN40_INTERNAL_cfa97531_4_k_cu_813dc0a1_273974cuda3std3__45__cpo4cendE,@object
	.size		_ZN40_INTERNAL_cfa97531_4_k_cu_813dc0a1_273974cuda3std3__45__cpo4cendE,(_ZN40_INTERNAL_cfa97531_4_k_cu_813dc0a1_273974cuda3std6ranges3__45__cpo4swapE - _ZN40_INTERNAL_cfa97531_4_k_cu_813dc0a1_273974cuda3std3__45__cpo4cendE)
_ZN40_INTERNAL_cfa97531_4_k_cu_813dc0a1_273974cuda3std3__45__cpo4cendE:
	.zero		1
	.type		_ZN40_INTERNAL_cfa97531_4_k_cu_813dc0a1_273974cuda3std6ranges3__45__cpo4swapE,@object
	.size		_ZN40_INTERNAL_cfa97531_4_k_cu_813dc0a1_273974cuda3std6ranges3__45__cpo4swapE,(.L_7 - _ZN40_INTERNAL_cfa97531_4_k_cu_813dc0a1_273974cuda3std6ranges3__45__cpo4swapE)
_ZN40_INTERNAL_cfa97531_4_k_cu_813dc0a1_273974cuda3std6ranges3__45__cpo4swapE:
	.zero		1
.L_7:


//--------------------- .nv.constant0._ZN7cutlass13device_kernelINS_4gemm6kernel13GemmUniversalIN4cute5tupleIJiiiiEEENS1_10collective13CollectiveMmaINS1_37MainloopSm90TmaGmmaWarpSpecializedFP8ILi5ENS5_IJNS4_1CILi2EEENSA_ILi4EEENSA_ILi1EEEEEENS1_35KernelTmaWarpSpecializedCooperativeEEENS5_IJNSA_ILi256EEENSA_ILi64EEENSA_ILi128EEEEEENS_12float_e4m3_tENS5_IJlSD_lEEESL_SM_NS4_8TiledMMAINS4_8MMA_AtomIJNS4_4SM904GMMA30MMA_64x64x32_F32E4M3E4M3_SS_TNILNSQ_7ScaleInE1ELSS_1EEEEEENS4_6LayoutINS5_IJSB_SD_SD_EEENS5_IJSD_NSA_ILi0EEESX_EEEEENS5_IJNS4_10UnderscoreES10_S10_EEEEENS4_23SM90_TMA_LOAD_MULTICASTENS4_14ComposedLayoutINS4_7SwizzleILi3ELi4ELi3EEENS4_18smem_ptr_flag_bitsILi8EEENSV_INS5_IJNSA_ILi8EEESJ_EEENS5_IJSJ_SD_EEEEEEEvNS4_8identityES13_S1D_vS1E_EENS_8epilogue10collective6detail29Sm90TmaWarpSpecializedAdapterINS1H_15DefaultEpilogueISL_SM_SM_NS1G_6thread17LinearCombinationISL_Li1EffLNS1L_9ScaleType4KindE0ELNS_15FloatRoundStyleE2ESL_EENS1_15EpilogueDefaultEEEEEvvEEEEvNT_6ParamsE --------------------------
	.section	.nv.constant0._ZN7cutlass13device_kernelINS_4gemm6kernel13GemmUniversalIN4cute5tupleIJiiiiEEENS1_10collective13CollectiveMmaINS1_37MainloopSm90TmaGmmaWarpSpecializedFP8ILi5ENS5_IJNS4_1CILi2EEENSA_ILi4EEENSA_ILi1EEEEEENS1_35KernelTmaWarpSpecializedCooperativeEEENS5_IJNSA_ILi256EEENSA_ILi64EEENSA_ILi128EEEEEENS_12float_e4m3_tENS5_IJlSD_lEEESL_SM_NS4_8TiledMMAINS4_8MMA_AtomIJNS4_4SM904GMMA30MMA_64x64x32_F32E4M3E4M3_SS_TNILNSQ_7ScaleInE1ELSS_1EEEEEENS4_6LayoutINS5_IJSB_SD_SD_EEENS5_IJSD_NSA_ILi0EEESX_EEEEENS5_IJNS4_10UnderscoreES10_S10_EEEEENS4_23SM90_TMA_LOAD_MULTICASTENS4_14ComposedLayoutINS4_7SwizzleILi3ELi4ELi3EEENS4_18smem_ptr_flag_bitsILi8EEENSV_INS5_IJNSA_ILi8EEESJ_EEENS5_IJSJ_SD_EEEEEEEvNS4_8identityES13_S1D_vS1E_EENS_8epilogue10collective6detail29Sm90TmaWarpSpecializedAdapterINS1H_15DefaultEpilogueISL_SM_SM_NS1G_6thread17LinearCombinationISL_Li1EffLNS1L_9ScaleType4KindE0ELNS_15FloatRoundStyleE2ESL_EENS1_15EpilogueDefaultEEEEEvvEEEEvNT_6ParamsE,"a",@progbits
	.sectionflags	@""
	.align	4
.nv.constant0._ZN7cutlass13device_kernelINS_4gemm6kernel13GemmUniversalIN4cute5tupleIJiiiiEEENS1_10collective13CollectiveMmaINS1_37MainloopSm90TmaGmmaWarpSpecializedFP8ILi5ENS5_IJNS4_1CILi2EEENSA_ILi4EEENSA_ILi1EEEEEENS1_35KernelTmaWarpSpecializedCooperativeEEENS5_IJNSA_ILi256EEENSA_ILi64EEENSA_ILi128EEEEEENS_12float_e4m3_tENS5_IJlSD_lEEESL_SM_NS4_8TiledMMAINS4_8MMA_AtomIJNS4_4SM904GMMA30MMA_64x64x32_F32E4M3E4M3_SS_TNILNSQ_7ScaleInE1ELSS_1EEEEEENS4_6LayoutINS5_IJSB_SD_SD_EEENS5_IJSD_NSA_ILi0EEESX_EEEEENS5_IJNS4_10UnderscoreES10_S10_EEEEENS4_23SM90_TMA_LOAD_MULTICASTENS4_14ComposedLayoutINS4_7SwizzleILi3ELi4ELi3EEENS4_18smem_ptr_flag_bitsILi8EEENSV_INS5_IJNSA_ILi8EEESJ_EEENS5_IJSJ_SD_EEEEEEEvNS4_8identityES13_S1D_vS1E_EENS_8epilogue10collective6detail29Sm90TmaWarpSpecializedAdapterINS1H_15DefaultEpilogueISL_SM_SM_NS1G_6thread17LinearCombinationISL_Li1EffLNS1L_9ScaleType4KindE0ELNS_15FloatRoundStyleE2ESL_EENS1_15EpilogueDefaultEEEEEvvEEEEvNT_6ParamsE:
	.zero		1664


//--------------------- SYMBOLS --------------------------

	.type		.nv.reservedSmem.offset0,@object
	.size		.nv.reservedSmem.offset0,0x4
